//
// Generated by NVIDIA NVVM Compiler
//
// Compiler Build ID: CL-36424714
// Cuda compilation tools, release 13.0, V13.0.88
// Based on NVVM 20.0.0
//

.version 9.0
.target sm_100
.address_size 64

	// .globl	_Z27softmax_block_hybrid_kernelPKfPfii
// _ZZ27softmax_block_hybrid_kernelPKfPfiiE5s_exp has been demoted
// _ZZ27softmax_block_hybrid_kernelPKfPfiiE8warp_max has been demoted
// _ZZ27softmax_block_hybrid_kernelPKfPfiiE8warp_sum has been demoted
// _ZZ27softmax_block_hybrid_kernelPKfPfiiE5g_max has been demoted
// _ZZ27softmax_block_hybrid_kernelPKfPfiiE5g_sum has been demoted

.visible .entry _Z27softmax_block_hybrid_kernelPKfPfii(
	.param .u64 .ptr .align 1 _Z27softmax_block_hybrid_kernelPKfPfii_param_0,
	.param .u64 .ptr .align 1 _Z27softmax_block_hybrid_kernelPKfPfii_param_1,
	.param .u32 _Z27softmax_block_hybrid_kernelPKfPfii_param_2,
	.param .u32 _Z27softmax_block_hybrid_kernelPKfPfii_param_3
)
{
	.reg .pred 	%p<51>;
	.reg .b32 	%r<148>;
	.reg .b32 	%f<187>;
	.reg .b64 	%rd<59>;
	// demoted variable
	.shared .align 4 .b8 _ZZ27softmax_block_hybrid_kernelPKfPfiiE5s_exp[2048];
	// demoted variable
	.shared .align 4 .b8 _ZZ27softmax_block_hybrid_kernelPKfPfiiE8warp_max[16];
	// demoted variable
	.shared .align 4 .b8 _ZZ27softmax_block_hybrid_kernelPKfPfiiE8warp_sum[16];
	// demoted variable
	.shared .align 4 .f32 _ZZ27softmax_block_hybrid_kernelPKfPfiiE5g_max;
	// demoted variable
	.shared .align 4 .f32 _ZZ27softmax_block_hybrid_kernelPKfPfiiE5g_sum;
	ld.param.u64 	%rd23, [_Z27softmax_block_hybrid_kernelPKfPfii_param_0];
	ld.param.u64 	%rd24, [_Z27softmax_block_hybrid_kernelPKfPfii_param_1];
	ld.param.u32 	%r52, [_Z27softmax_block_hybrid_kernelPKfPfii_param_2];
	ld.param.u32 	%r51, [_Z27softmax_block_hybrid_kernelPKfPfii_param_3];
	cvta.to.global.u64 	%rd1, %rd24;
	mov.u32 	%r1, %ctaid.x;
	setp.ge.s32 	%p1, %r1, %r52;
	@%p1 bra 	$L__BB0_42;
	cvta.to.global.u64 	%rd2, %rd23;
	mov.u32 	%r147, %tid.x;
	and.b32  	%r3, %r147, 31;
	shr.u32 	%r4, %r147, 5;
	cvt.u64.u32 	%rd25, %r1;
	cvt.s64.s32 	%rd26, %r51;
	mul.lo.s64 	%rd3, %rd26, %rd25;
	setp.ge.s32 	%p2, %r147, %r51;
	mov.f32 	%f179, 0fFF7FFFFF;
	@%p2 bra 	$L__BB0_14;
	not.b32 	%r53, %r147;
	add.s32 	%r54, %r51, %r53;
	shr.u32 	%r55, %r54, 7;
	add.s32 	%r5, %r55, 1;
	and.b32  	%r6, %r5, 15;
	setp.lt.u32 	%p3, %r54, 1920;
	mov.f32 	%f179, 0fFF7FFFFF;
	mov.u32 	%r136, %r147;
	@%p3 bra 	$L__BB0_5;
	and.b32  	%r56, %r5, 67108848;
	neg.s32 	%r135, %r56;
	shl.b64 	%rd27, %rd3, 2;
	mul.wide.u32 	%rd28, %r147, 4;
	add.s64 	%rd29, %rd27, %rd28;
	add.s64 	%rd30, %rd29, %rd2;
	add.s64 	%rd54, %rd30, 4096;
	mov.f32 	%f179, 0fFF7FFFFF;
	mov.u32 	%r136, %r147;
$L__BB0_4:
	.pragma "nounroll";
	ld.global.nc.f32 	%f35, [%rd54+-4096];
	max.f32 	%f36, %f179, %f35;
	ld.global.nc.f32 	%f37, [%rd54+-3584];
	max.f32 	%f38, %f36, %f37;
	ld.global.nc.f32 	%f39, [%rd54+-3072];
	max.f32 	%f40, %f38, %f39;
	ld.global.nc.f32 	%f41, [%rd54+-2560];
	max.f32 	%f42, %f40, %f41;
	ld.global.nc.f32 	%f43, [%rd54+-2048];
	max.f32 	%f44, %f42, %f43;
	ld.global.nc.f32 	%f45, [%rd54+-1536];
	max.f32 	%f46, %f44, %f45;
	ld.global.nc.f32 	%f47, [%rd54+-1024];
	max.f32 	%f48, %f46, %f47;
	ld.global.nc.f32 	%f49, [%rd54+-512];
	max.f32 	%f50, %f48, %f49;
	ld.global.nc.f32 	%f51, [%rd54];
	max.f32 	%f52, %f50, %f51;
	ld.global.nc.f32 	%f53, [%rd54+512];
	max.f32 	%f54, %f52, %f53;
	ld.global.nc.f32 	%f55, [%rd54+1024];
	max.f32 	%f56, %f54, %f55;
	ld.global.nc.f32 	%f57, [%rd54+1536];
	max.f32 	%f58, %f56, %f57;
	ld.global.nc.f32 	%f59, [%rd54+2048];
	max.f32 	%f60, %f58, %f59;
	ld.global.nc.f32 	%f61, [%rd54+2560];
	max.f32 	%f62, %f60, %f61;
	ld.global.nc.f32 	%f63, [%rd54+3072];
	max.f32 	%f64, %f62, %f63;
	ld.global.nc.f32 	%f65, [%rd54+3584];
	max.f32 	%f179, %f64, %f65;
	add.s32 	%r136, %r136, 2048;
	add.s32 	%r135, %r135, 16;
	add.s64 	%rd54, %rd54, 8192;
	setp.eq.s32 	%p4, %r135, 0;
	@%p4 bra 	$L__BB0_5;
	bra.uni 	$L__BB0_4;
$L__BB0_5:
	setp.eq.s32 	%p5, %r6, 0;
	@%p5 bra 	$L__BB0_14;
	shl.b64 	%rd31, %rd3, 2;
	add.s64 	%rd5, %rd2, %rd31;
	and.b32  	%r9, %r5, 7;
	setp.lt.u32 	%p6, %r6, 8;
	@%p6 bra 	$L__BB0_8;
	mul.wide.u32 	%rd32, %r136, 4;
	add.s64 	%rd33, %rd5, %rd32;
	ld.global.nc.f32 	%f67, [%rd33];
	max.f32 	%f68, %f179, %f67;
	ld.global.nc.f32 	%f69, [%rd33+512];
	max.f32 	%f70, %f68, %f69;
	ld.global.nc.f32 	%f71, [%rd33+1024];
	max.f32 	%f72, %f70, %f71;
	ld.global.nc.f32 	%f73, [%rd33+1536];
	max.f32 	%f74, %f72, %f73;
	ld.global.nc.f32 	%f75, [%rd33+2048];
	max.f32 	%f76, %f74, %f75;
	ld.global.nc.f32 	%f77, [%rd33+2560];
	max.f32 	%f78, %f76, %f77;
	ld.global.nc.f32 	%f79, [%rd33+3072];
	max.f32 	%f80, %f78, %f79;
	ld.global.nc.f32 	%f81, [%rd33+3584];
	max.f32 	%f179, %f80, %f81;
	add.s32 	%r136, %r136, 1024;
$L__BB0_8:
	setp.eq.s32 	%p7, %r9, 0;
	@%p7 bra 	$L__BB0_14;
	and.b32  	%r12, %r5, 3;
	setp.lt.u32 	%p8, %r9, 4;
	@%p8 bra 	$L__BB0_11;
	mul.wide.u32 	%rd34, %r136, 4;
	add.s64 	%rd35, %rd5, %rd34;
	ld.global.nc.f32 	%f83, [%rd35];
	max.f32 	%f84, %f179, %f83;
	ld.global.nc.f32 	%f85, [%rd35+512];
	max.f32 	%f86, %f84, %f85;
	ld.global.nc.f32 	%f87, [%rd35+1024];
	max.f32 	%f88, %f86, %f87;
	ld.global.nc.f32 	%f89, [%rd35+1536];
	max.f32 	%f179, %f88, %f89;
	add.s32 	%r136, %r136, 512;
$L__BB0_11:
	setp.eq.s32 	%p9, %r12, 0;
	@%p9 bra 	$L__BB0_14;
	mul.wide.u32 	%rd37, %r136, 4;
	add.s64 	%rd38, %rd31, %rd37;
	add.s64 	%rd53, %rd2, %rd38;
	neg.s32 	%r134, %r12;
$L__BB0_13:
	.pragma "nounroll";
	ld.global.nc.f32 	%f90, [%rd53];
	max.f32 	%f179, %f179, %f90;
	add.s64 	%rd53, %rd53, 512;
	add.s32 	%r134, %r134, 1;
	setp.eq.s32 	%p10, %r134, 0;
	@%p10 bra 	$L__BB0_14;
	bra.uni 	$L__BB0_13;
$L__BB0_14:
	mov.b32 	%r57, %f179;
	shfl.sync.bfly.b32	%r58|%p11, %r57, 16, 31, -1;
	mov.b32 	%f91, %r58;
	max.f32 	%f92, %f179, %f91;
	mov.b32 	%r59, %f92;
	shfl.sync.bfly.b32	%r60|%p12, %r59, 8, 31, -1;
	mov.b32 	%f93, %r60;
	max.f32 	%f94, %f92, %f93;
	mov.b32 	%r61, %f94;
	shfl.sync.bfly.b32	%r62|%p13, %r61, 4, 31, -1;
	mov.b32 	%f95, %r62;
	max.f32 	%f96, %f94, %f95;
	mov.b32 	%r63, %f96;
	shfl.sync.bfly.b32	%r64|%p14, %r63, 2, 31, -1;
	mov.b32 	%f97, %r64;
	max.f32 	%f98, %f96, %f97;
	mov.b32 	%r65, %f98;
	shfl.sync.bfly.b32	%r66|%p15, %r65, 1, 31, -1;
	mov.b32 	%f99, %r66;
	max.f32 	%f14, %f98, %f99;
	setp.ne.s32 	%p16, %r3, 0;
	@%p16 bra 	$L__BB0_16;
	shl.b32 	%r67, %r4, 2;
	mov.u32 	%r68, _ZZ27softmax_block_hybrid_kernelPKfPfiiE8warp_max;
	add.s32 	%r69, %r68, %r67;
	st.shared.f32 	[%r69], %f14;
$L__BB0_16:
	bar.sync 	0;
	setp.gt.u32 	%p17, %r147, 31;
	@%p17 bra 	$L__BB0_21;
	setp.gt.u32 	%p18, %r3, 3;
	mov.f32 	%f180, 0fFF7FFFFF;
	@%p18 bra 	$L__BB0_19;
	shl.b32 	%r70, %r3, 2;
	mov.u32 	%r71, _ZZ27softmax_block_hybrid_kernelPKfPfiiE8warp_max;
	add.s32 	%r72, %r71, %r70;
	ld.shared.f32 	%f180, [%r72];
$L__BB0_19:
	setp.ne.s32 	%p19, %r3, 0;
	mov.b32 	%r73, %f180;
	shfl.sync.bfly.b32	%r74|%p20, %r73, 16, 31, -1;
	mov.b32 	%f101, %r74;
	max.f32 	%f102, %f180, %f101;
	mov.b32 	%r75, %f102;
	shfl.sync.bfly.b32	%r76|%p21, %r75, 8, 31, -1;
	mov.b32 	%f103, %r76;
	max.f32 	%f104, %f102, %f103;
	mov.b32 	%r77, %f104;
	shfl.sync.bfly.b32	%r78|%p22, %r77, 4, 31, -1;
	mov.b32 	%f105, %r78;
	max.f32 	%f106, %f104, %f105;
	mov.b32 	%r79, %f106;
	shfl.sync.bfly.b32	%r80|%p23, %r79, 2, 31, -1;
	mov.b32 	%f107, %r80;
	max.f32 	%f108, %f106, %f107;
	mov.b32 	%r81, %f108;
	shfl.sync.bfly.b32	%r82|%p24, %r81, 1, 31, -1;
	mov.b32 	%f109, %r82;
	max.f32 	%f17, %f108, %f109;
	@%p19 bra 	$L__BB0_21;
	st.shared.f32 	[_ZZ27softmax_block_hybrid_kernelPKfPfiiE5g_max], %f17;
$L__BB0_21:
	setp.ge.s32 	%p25, %r147, %r51;
	bar.sync 	0;
	mov.f32 	%f185, 0f00000000;
	ld.shared.f32 	%f18, [_ZZ27softmax_block_hybrid_kernelPKfPfiiE5g_max];
	@%p25 bra 	$L__BB0_28;
	not.b32 	%r83, %r147;
	add.s32 	%r22, %r51, %r83;
	and.b32  	%r84, %r22, 384;
	setp.eq.s32 	%p26, %r84, 384;
	mov.f32 	%f185, 0f00000000;
	mov.u32 	%r140, %r147;
	@%p26 bra 	$L__BB0_25;
	shl.b32 	%r85, %r147, 2;
	mov.u32 	%r86, _ZZ27softmax_block_hybrid_kernelPKfPfiiE5s_exp;
	add.s32 	%r138, %r86, %r85;
	shl.b64 	%rd39, %rd3, 2;
	mul.wide.u32 	%rd40, %r147, 4;
	add.s64 	%rd41, %rd39, %rd40;
	add.s64 	%rd55, %rd2, %rd41;
	shr.u32 	%r87, %r22, 7;
	add.s32 	%r88, %r87, 1;
	and.b32  	%r89, %r88, 3;
	neg.s32 	%r137, %r89;
	mov.f32 	%f185, 0f00000000;
	mov.u32 	%r140, %r147;
$L__BB0_24:
	.pragma "nounroll";
	ld.global.nc.f32 	%f114, [%rd55];
	sub.f32 	%f115, %f114, %f18;
	mul.f32 	%f116, %f115, 0f3FB8AA3B;
	ex2.approx.f32 	%f117, %f116;
	st.shared.f32 	[%r138], %f117;
	add.f32 	%f185, %f185, %f117;
	add.s32 	%r140, %r140, 128;
	add.s32 	%r138, %r138, 512;
	add.s64 	%rd55, %rd55, 512;
	add.s32 	%r137, %r137, 1;
	setp.ne.s32 	%p27, %r137, 0;
	@%p27 bra 	$L__BB0_24;
$L__BB0_25:
	setp.lt.u32 	%p28, %r22, 384;
	@%p28 bra 	$L__BB0_28;
	shl.b64 	%rd42, %rd3, 2;
	mul.wide.u32 	%rd43, %r140, 4;
	add.s64 	%rd44, %rd42, %rd43;
	add.s64 	%rd45, %rd44, %rd2;
	add.s64 	%rd56, %rd45, 1024;
	shl.b32 	%r90, %r140, 2;
	mov.u32 	%r91, _ZZ27softmax_block_hybrid_kernelPKfPfiiE5s_exp;
	add.s32 	%r92, %r90, %r91;
	add.s32 	%r141, %r92, 1024;
$L__BB0_27:
	ld.global.nc.f32 	%f118, [%rd56+-1024];
	sub.f32 	%f119, %f118, %f18;
	mul.f32 	%f120, %f119, 0f3FB8AA3B;
	ex2.approx.f32 	%f121, %f120;
	st.shared.f32 	[%r141+-1024], %f121;
	add.f32 	%f122, %f185, %f121;
	ld.global.nc.f32 	%f123, [%rd56+-512];
	sub.f32 	%f124, %f123, %f18;
	mul.f32 	%f125, %f124, 0f3FB8AA3B;
	ex2.approx.f32 	%f126, %f125;
	st.shared.f32 	[%r141+-512], %f126;
	add.f32 	%f127, %f122, %f126;
	ld.global.nc.f32 	%f128, [%rd56];
	sub.f32 	%f129, %f128, %f18;
	mul.f32 	%f130, %f129, 0f3FB8AA3B;
	ex2.approx.f32 	%f131, %f130;
	st.shared.f32 	[%r141], %f131;
	add.f32 	%f132, %f127, %f131;
	ld.global.nc.f32 	%f133, [%rd56+512];
	sub.f32 	%f134, %f133, %f18;
	mul.f32 	%f135, %f134, 0f3FB8AA3B;
	ex2.approx.f32 	%f136, %f135;
	st.shared.f32 	[%r141+512], %f136;
	add.f32 	%f185, %f132, %f136;
	add.s32 	%r140, %r140, 512;
	add.s64 	%rd56, %rd56, 2048;
	add.s32 	%r141, %r141, 2048;
	setp.lt.s32 	%p29, %r140, %r51;
	@%p29 bra 	$L__BB0_27;
$L__BB0_28:
	setp.ne.s32 	%p30, %r3, 0;
	mov.b32 	%r93, %f185;
	shfl.sync.bfly.b32	%r94|%p31, %r93, 16, 31, -1;
	mov.b32 	%f137, %r94;
	add.f32 	%f138, %f185, %f137;
	mov.b32 	%r95, %f138;
	shfl.sync.bfly.b32	%r96|%p32, %r95, 8, 31, -1;
	mov.b32 	%f139, %r96;
	add.f32 	%f140, %f138, %f139;
	mov.b32 	%r97, %f140;
	shfl.sync.bfly.b32	%r98|%p33, %r97, 4, 31, -1;
	mov.b32 	%f141, %r98;
	add.f32 	%f142, %f140, %f141;
	mov.b32 	%r99, %f142;
	shfl.sync.bfly.b32	%r100|%p34, %r99, 2, 31, -1;
	mov.b32 	%f143, %r100;
	add.f32 	%f144, %f142, %f143;
	mov.b32 	%r101, %f144;
	shfl.sync.bfly.b32	%r102|%p35, %r101, 1, 31, -1;
	mov.b32 	%f145, %r102;
	add.f32 	%f26, %f144, %f145;
	@%p30 bra 	$L__BB0_30;
	shl.b32 	%r103, %r4, 2;
	mov.u32 	%r104, _ZZ27softmax_block_hybrid_kernelPKfPfiiE8warp_sum;
	add.s32 	%r105, %r104, %r103;
	st.shared.f32 	[%r105], %f26;
$L__BB0_30:
	setp.gt.u32 	%p36, %r147, 31;
	bar.sync 	0;
	@%p36 bra 	$L__BB0_35;
	setp.gt.u32 	%p37, %r3, 3;
	mov.f32 	%f186, 0f00000000;
	@%p37 bra 	$L__BB0_33;
	shl.b32 	%r106, %r3, 2;
	mov.u32 	%r107, _ZZ27softmax_block_hybrid_kernelPKfPfiiE8warp_sum;
	add.s32 	%r108, %r107, %r106;
	ld.shared.f32 	%f186, [%r108];
$L__BB0_33:
	setp.ne.s32 	%p38, %r3, 0;
	mov.b32 	%r109, %f186;
	shfl.sync.bfly.b32	%r110|%p39, %r109, 16, 31, -1;
	mov.b32 	%f147, %r110;
	add.f32 	%f148, %f186, %f147;
	mov.b32 	%r111, %f148;
	shfl.sync.bfly.b32	%r112|%p40, %r111, 8, 31, -1;
	mov.b32 	%f149, %r112;
	add.f32 	%f150, %f148, %f149;
	mov.b32 	%r113, %f150;
	shfl.sync.bfly.b32	%r114|%p41, %r113, 4, 31, -1;
	mov.b32 	%f151, %r114;
	add.f32 	%f152, %f150, %f151;
	mov.b32 	%r115, %f152;
	shfl.sync.bfly.b32	%r116|%p42, %r115, 2, 31, -1;
	mov.b32 	%f153, %r116;
	add.f32 	%f154, %f152, %f153;
	mov.b32 	%r117, %f154;
	shfl.sync.bfly.b32	%r118|%p43, %r117, 1, 31, -1;
	mov.b32 	%f155, %r118;
	add.f32 	%f29, %f154, %f155;
	@%p38 bra 	$L__BB0_35;
	st.shared.f32 	[_ZZ27softmax_block_hybrid_kernelPKfPfiiE5g_sum], %f29;
$L__BB0_35:
	setp.ge.s32 	%p44, %r147, %r51;
	bar.sync 	0;
	ld.shared.f32 	%f30, [_ZZ27softmax_block_hybrid_kernelPKfPfiiE5g_sum];
	@%p44 bra 	$L__BB0_42;
	not.b32 	%r119, %r147;
	add.s32 	%r37, %r51, %r119;
	and.b32  	%r120, %r37, 384;
	setp.eq.s32 	%p45, %r120, 384;
	@%p45 bra 	$L__BB0_39;
	shr.u32 	%r121, %r37, 7;
	add.s32 	%r122, %r121, 1;
	and.b32  	%r123, %r122, 3;
	cvt.u64.u32 	%rd46, %r147;
	add.s64 	%rd47, %rd3, %rd46;
	shl.b64 	%rd48, %rd47, 2;
	add.s64 	%rd57, %rd1, %rd48;
	shl.b32 	%r124, %r147, 2;
	mov.u32 	%r125, _ZZ27softmax_block_hybrid_kernelPKfPfiiE5s_exp;
	add.s32 	%r144, %r125, %r124;
	neg.s32 	%r143, %r123;
	shl.b32 	%r126, %r122, 7;
	and.b32  	%r127, %r126, 384;
	add.s32 	%r147, %r147, %r127;
$L__BB0_38:
	.pragma "nounroll";
	setp.gt.f32 	%p46, %f30, 0f00000000;
	ld.shared.f32 	%f156, [%r144];
	div.rn.f32 	%f157, %f156, %f30;
	selp.f32 	%f158, %f157, 0f00000000, %p46;
	st.global.f32 	[%rd57], %f158;
	add.s64 	%rd57, %rd57, 512;
	add.s32 	%r144, %r144, 512;
	add.s32 	%r143, %r143, 1;
	setp.ne.s32 	%p47, %r143, 0;
	@%p47 bra 	$L__BB0_38;
$L__BB0_39:
	setp.lt.u32 	%p48, %r37, 384;
	@%p48 bra 	$L__BB0_42;
	shl.b32 	%r128, %r147, 2;
	mov.u32 	%r129, _ZZ27softmax_block_hybrid_kernelPKfPfiiE5s_exp;
	add.s32 	%r130, %r128, %r129;
	add.s32 	%r146, %r130, 1024;
	cvt.u64.u32 	%rd49, %r147;
	add.s64 	%rd50, %rd3, %rd49;
	shl.b64 	%rd51, %rd50, 2;
	add.s64 	%rd52, %rd51, %rd1;
	add.s64 	%rd58, %rd52, 1024;
$L__BB0_41:
	setp.gt.f32 	%p49, %f30, 0f00000000;
	ld.shared.f32 	%f159, [%r146+-1024];
	div.rn.f32 	%f160, %f159, %f30;
	selp.f32 	%f161, %f160, 0f00000000, %p49;
	st.global.f32 	[%rd58+-1024], %f161;
	ld.shared.f32 	%f162, [%r146+-512];
	div.rn.f32 	%f163, %f162, %f30;
	selp.f32 	%f164, %f163, 0f00000000, %p49;
	st.global.f32 	[%rd58+-512], %f164;
	ld.shared.f32 	%f165, [%r146];
	div.rn.f32 	%f166, %f165, %f30;
	selp.f32 	%f167, %f166, 0f00000000, %p49;
	st.global.f32 	[%rd58], %f167;
	ld.shared.f32 	%f168, [%r146+512];
	div.rn.f32 	%f169, %f168, %f30;
	selp.f32 	%f170, %f169, 0f00000000, %p49;
	st.global.f32 	[%rd58+512], %f170;
	add.s32 	%r147, %r147, 512;
	add.s32 	%r146, %r146, 2048;
	add.s64 	%rd58, %rd58, 2048;
	setp.lt.s32 	%p50, %r147, %r51;
	@%p50 bra 	$L__BB0_41;
$L__BB0_42:
	ret;

}


// ===== COMPILED SASS (sm_100) =====

	.target	sm_100

	.elftype	@"ET_EXEC"


//--------------------- .note.nv.tkinfo           --------------------------
	.section	.note.nv.tkinfo,"",@"SHT_NOTE"
	.sectionflags	@"SHF_NOTE_NV_TKINFO"
	.tkinfo
        /*0018*/ 	.word	0x00000002
        /*0030*/ 	.string	""
        /*0030*/ 	.string	"ptxas"
        /*0030*/ 	.string	"Cuda compilation tools, release 13.0, V13.0.88"
        /*0030*/ 	.string	"Build cuda_13.0.r13.0/compiler.36424714_0"
        /*0030*/ 	.string	"-arch sm_100 -m 64 "



//--------------------- .note.nv.cuinfo           --------------------------
	.section	.note.nv.cuinfo,"",@"SHT_NOTE"
	.sectionflags	@"SHF_NOTE_NV_CUINFO"
        /*0018*/ 	.short	0x0002
        /*001a*/ 	.short	0x0064
        /*001c*/ 	.short	0x0082
	.zero		2


//--------------------- .nv.info                  --------------------------
	.section	.nv.info,"",@"SHT_CUDA_INFO"
	.align	4


	//----- nvinfo : EIATTR_REGCOUNT
	.align		4
        /*0000*/ 	.byte	0x04, 0x2f
        /*0002*/ 	.short	(.L_1 - .L_0)
	.align		4
.L_0:
        /*0004*/ 	.word	index@(_Z27softmax_block_hybrid_kernelPKfPfii)
        /*0008*/ 	.word	0x0000001d


	//----- nvinfo : EIATTR_FRAME_SIZE
	.align		4
.L_1:
        /*000c*/ 	.byte	0x04, 0x11
        /*000e*/ 	.short	(.L_3 - .L_2)
	.align		4
.L_2:
        /*0010*/ 	.word	index@($__internal_0_$__cuda_sm3x_div_rn_noftz_f32_slowpath)
        /*0014*/ 	.word	0x00000000


	//----- nvinfo : EIATTR_FRAME_SIZE
	.align		4
.L_3:
        /*0018*/ 	.byte	0x04, 0x11
        /*001a*/ 	.short	(.L_5 - .L_4)
	.align		4
.L_4:
        /*001c*/ 	.word	index@(_Z27softmax_block_hybrid_kernelPKfPfii)
        /*0020*/ 	.word	0x00000000


	//----- nvinfo : EIATTR_MIN_STACK_SIZE
	.align		4
.L_5:
        /*0024*/ 	.byte	0x04, 0x12
        /*0026*/ 	.short	(.L_7 - .L_6)
	.align		4
.L_6:
        /*0028*/ 	.word	index@(_Z27softmax_block_hybrid_kernelPKfPfii)
        /*002c*/ 	.word	0x00000000
.L_7:


//--------------------- .nv.compat                --------------------------
	.section	.nv.compat,"",@"SHT_CUDA_COMPAT_INFO"
	.align	4
        /*0000*/ 	.byte	0x02, 0x09, 0x00, 0x00, 0x02, 0x02, 0x01, 0x00, 0x02, 0x05, 0x05, 0x00, 0x03, 0x07, 0x01, 0x01
        /*0010*/ 	.byte	0x02, 0x03, 0x00, 0x00, 0x02, 0x06, 0x01, 0x00, 0x04, 0x0b, 0x08, 0x00, 0x01, 0x00, 0x00, 0x00
        /*0020*/ 	.byte	0x00, 0x00, 0x00, 0x00


//--------------------- .nv.info._Z27softmax_block_hybrid_kernelPKfPfii --------------------------
	.section	.nv.info._Z27softmax_block_hybrid_kernelPKfPfii,"",@"SHT_CUDA_INFO"
	.sectionflags	@""
	.align	4


	//----- nvinfo : EIATTR_CUDA_API_VERSION
	.align		4
        /*0000*/ 	.byte	0x04, 0x37
        /*0002*/ 	.short	(.L_9 - .L_8)
.L_8:
        /*0004*/ 	.word	0x00000082


	//----- nvinfo : EIATTR_KPARAM_INFO
	.align		4
.L_9:
        /*0008*/ 	.byte	0x04, 0x17
        /*000a*/ 	.short	(.L_11 - .L_10)
.L_10:
        /*000c*/ 	.word	0x00000000
        /*0010*/ 	.short	0x0003
        /*0012*/ 	.short	0x0014
        /*0014*/ 	.byte	0x00, 0xf0, 0x11, 0x00


	//----- nvinfo : EIATTR_KPARAM_INFO
	.align		4
.L_11:
        /*0018*/ 	.byte	0x04, 0x17
        /*001a*/ 	.short	(.L_13 - .L_12)
.L_12:
        /*001c*/ 	.word	0x00000000
        /*0020*/ 	.short	0x0002
        /*0022*/ 	.short	0x0010
        /*0024*/ 	.byte	0x00, 0xf0, 0x11, 0x00


	//----- nvinfo : EIATTR_KPARAM_INFO
	.align		4
.L_13:
        /*0028*/ 	.byte	0x04, 0x17
        /*002a*/ 	.short	(.L_15 - .L_14)
.L_14:
        /*002c*/ 	.word	0x00000000
        /*0030*/ 	.short	0x0001
        /*0032*/ 	.short	0x0008
        /*0034*/ 	.byte	0x00, 0xf5, 0x21, 0x00


	//----- nvinfo : EIATTR_KPARAM_INFO
	.align		4
.L_15:
        /*0038*/ 	.byte	0x04, 0x17
        /*003a*/ 	.short	(.L_17 - .L_16)
.L_16:
        /*003c*/ 	.word	0x00000000
        /*0040*/ 	.short	0x0000
        /*0042*/ 	.short	0x0000
        /*0044*/ 	.byte	0x00, 0xf5, 0x21, 0x00


	//----- nvinfo : EIATTR_SPARSE_MMA_MASK
	.align		4
.L_17:
        /*0048*/ 	.byte	0x03, 0x50
        /*004a*/ 	.short	0x0000


	//----- nvinfo : EIATTR_MAXREG_COUNT
	.align		4
        /*004c*/ 	.byte	0x03, 0x1b
        /*004e*/ 	.short	0x00ff


	//----- nvinfo : EIATTR_NUM_BARRIERS
	.align		4
        /*0050*/ 	.byte	0x02, 0x4c
        /*0052*/ 	.byte	0x01
	.zero		1


	//----- nvinfo : EIATTR_MERCURY_ISA_VERSION
	.align		4
        /*0054*/ 	.byte	0x03, 0x5f
        /*0056*/ 	.short	0x0101


	//----- nvinfo : EIATTR_COOP_GROUP_MASK_REGIDS
	.align		4
        /*0058*/ 	.byte	0x04, 0x29
        /*005a*/ 	.short	(.L_19 - .L_18)


	//   ....[0]....
.L_18:
        /*005c*/ 	.word	0xffffffff


	//   ....[1]....
        /*0060*/ 	.word	0xffffffff


	//   ....[2]....
        /*0064*/ 	.word	0xffffffff


	//   ....[3]....
        /*0068*/ 	.word	0xffffffff


	//   ....[4]....
        /*006c*/ 	.word	0xffffffff


	//   ....[5]....
        /*0070*/ 	.word	0xffffffff


	//   ....[6]....
        /*0074*/ 	.word	0xffffffff


	//   ....[7]....
        /*0078*/ 	.word	0xffffffff


	//   ....[8]....
        /*007c*/ 	.word	0xffffffff


	//   ....[9]....
        /*0080*/ 	.word	0xffffffff


	//   ....[10]....
        /*0084*/ 	.word	0xffffffff


	//   ....[11]....
        /*0088*/ 	.word	0xffffffff


	//   ....[12]....
        /*008c*/ 	.word	0xffffffff


	//   ....[13]....
        /*0090*/ 	.word	0xffffffff


	//   ....[14]....
        /*0094*/ 	.word	0xffffffff


	//   ....[15]....
        /*0098*/ 	.word	0xffffffff


	//   ....[16]....
        /*009c*/ 	.word	0xffffffff


	//   ....[17]....
        /*00a0*/ 	.word	0xffffffff


	//   ....[18]....
        /*00a4*/ 	.word	0xffffffff


	//   ....[19]....
        /*00a8*/ 	.word	0xffffffff


	//   ....[20]....
        /*00ac*/ 	.word	0x0500000c


	//   ....[21]....
        /*00b0*/ 	.word	0x0500000c


	//   ....[22]....
        /*00b4*/ 	.word	0x0500000c


	//   ....[23]....
        /*00b8*/ 	.word	0x0500000c


	//   ....[24]....
        /*00bc*/ 	.word	0x0500000c


	//   ....[25]....
        /*00c0*/ 	.word	0x0500000c


	//   ....[26]....
        /*00c4*/ 	.word	0x0500000c


	//   ....[27]....
        /*00c8*/ 	.word	0x0500000c


	//   ....[28]....
        /*00cc*/ 	.word	0x0500000c


	//   ....[29]....
        /*00d0*/ 	.word	0x0500000c


	//----- nvinfo : EIATTR_COOP_GROUP_INSTR_OFFSETS
	.align		4
.L_19:
        /*00d4*/ 	.byte	0x04, 0x28
        /*00d6*/ 	.short	(.L_21 - .L_20)


	//   ....[0]....
.L_20:
        /*00d8*/ 	.word	0x000007f0


	//   ....[1]....
        /*00dc*/ 	.word	0x00000850


	//   ....[2]....
        /*00e0*/ 	.word	0x000008a0


	//   ....[3]....
        /*00e4*/ 	.word	0x000008c0


	//   ....[4]....
        /*00e8*/ 	.word	0x000008e0


	//   ....[5]....
        /*00ec*/ 	.word	0x000009d0


	//   ....[6]....
        /*00f0*/ 	.word	0x000009f0


	//   ....[7]....
        /*00f4*/ 	.word	0x00000a10


	//   ....[8]....
        /*00f8*/ 	.word	0x00000a30


	//   ....[9]....
        /*00fc*/ 	.word	0x00000a50


	//   ....[10]....
        /*0100*/ 	.word	0x00001120


	//   ....[11]....
        /*0104*/ 	.word	0x00001180


	//   ....[12]....
        /*0108*/ 	.word	0x000011a0


	//   ....[13]....
        /*010c*/ 	.word	0x000011c0


	//   ....[14]....
        /*0110*/ 	.word	0x000011e0


	//   ....[15]....
        /*0114*/ 	.word	0x000012b0


	//   ....[16]....
        /*0118*/ 	.word	0x000012d0


	//   ....[17]....
        /*011c*/ 	.word	0x000012f0


	//   ....[18]....
        /*0120*/ 	.word	0x00001310


	//   ....[19]....
        /*0124*/ 	.word	0x00001330


	//   ....[20]....
        /*0128*/ 	.word	0x00001c50


	//   ....[21]....
        /*012c*/ 	.word	0x00001cc0


	//   ....[22]....
        /*0130*/ 	.word	0x00001d30


	//   ....[23]....
        /*0134*/ 	.word	0x00001da0


	//   ....[24]....
        /*0138*/ 	.word	0x00001e10


	//   ....[25]....
        /*013c*/ 	.word	0x00001e90


	//   ....[26]....
        /*0140*/ 	.word	0x00001f00


	//   ....[27]....
        /*0144*/ 	.word	0x00001f70


	//   ....[28]....
        /*0148*/ 	.word	0x00001fe0


	//   ....[29]....
        /*014c*/ 	.word	0x00002050


	//----- nvinfo : EIATTR_VRC_CTA_INIT_COUNT
	.align		4
.L_21:
        /*0150*/ 	.byte	0x02, 0x4a
	.zero		1
	.zero		1


	//----- nvinfo : EIATTR_EXIT_INSTR_OFFSETS
	.align		4
        /*0154*/ 	.byte	0x04, 0x1c
        /*0156*/ 	.short	(.L_23 - .L_22)


	//   ....[0]....
.L_22:
        /*0158*/ 	.word	0x00000040


	//   ....[1]....
        /*015c*/ 	.word	0x00001390


	//   ....[2]....
        /*0160*/ 	.word	0x00001680


	//   ....[3]....
        /*0164*/ 	.word	0x00001bf0


	//----- nvinfo : EIATTR_CRS_STACK_SIZE
	.align		4
.L_23:
        /*0168*/ 	.byte	0x04, 0x1e
        /*016a*/ 	.short	(.L_25 - .L_24)
.L_24:
        /*016c*/ 	.word	0x00000000


	//----- nvinfo : EIATTR_CBANK_PARAM_SIZE
	.align		4
.L_25:
        /*0170*/ 	.byte	0x03, 0x19
        /*0172*/ 	.short	0x0018


	//----- nvinfo : EIATTR_PARAM_CBANK
	.align		4
        /*0174*/ 	.byte	0x04, 0x0a
        /*0176*/ 	.short	(.L_27 - .L_26)
	.align		4
.L_26:
        /*0178*/ 	.word	index@(.nv.constant0._Z27softmax_block_hybrid_kernelPKfPfii)
        /*017c*/ 	.short	0x0380
        /*017e*/ 	.short	0x0018


	//----- nvinfo : EIATTR_SW_WAR
	.align		4
.L_27:
        /*0180*/ 	.byte	0x04, 0x36
        /*0182*/ 	.short	(.L_29 - .L_28)
.L_28:
        /*0184*/ 	.word	0x00000008
.L_29:


//--------------------- .nv.callgraph             --------------------------
	.section	.nv.callgraph,"",@"SHT_CUDA_CALLGRAPH"
	.align	4
	.sectionentsize	8
	.align		4
        /*0000*/ 	.word	0x00000000
	.align		4
        /*0004*/ 	.word	0xffffffff
	.align		4
        /*0008*/ 	.word	0x00000000
	.align		4
        /*000c*/ 	.word	0xfffffffe
	.align		4
        /*0010*/ 	.word	0x00000000
	.align		4
        /*0014*/ 	.word	0xfffffffd
	.align		4
        /*0018*/ 	.word	0x00000000
	.align		4
        /*001c*/ 	.word	0xfffffffc


//--------------------- .text._Z27softmax_block_hybrid_kernelPKfPfii --------------------------
	.section	.text._Z27softmax_block_hybrid_kernelPKfPfii,"ax",@progbits
	.align	128
        .global         _Z27softmax_block_hybrid_kernelPKfPfii
        .type           _Z27softmax_block_hybrid_kernelPKfPfii,@function
        .size           _Z27softmax_block_hybrid_kernelPKfPfii,(.L_x_58 - _Z27softmax_block_hybrid_kernelPKfPfii)
        .other          _Z27softmax_block_hybrid_kernelPKfPfii,@"STO_CUDA_ENTRY STV_DEFAULT"
_Z27softmax_block_hybrid_kernelPKfPfii:
.text._Z27softmax_block_hybrid_kernelPKfPfii:
[----:B------:R-:W-:Y:S08]  /*0000*/  LDC R1, c[0x0][0x37c] ;  /* 0x0000df00ff017b82 */ /* 0x000ff00000000800 */
[----:B------:R-:W0:Y:S08]  /*0010*/  S2UR UR4, SR_CTAID.X ;  /* 0x00000000000479c3 */ /* 0x000e300000002500 */
[----:B------:R-:W0:Y:S02]  /*0020*/  LDC R0, c[0x0][0x390] ;  /* 0x0000e400ff007b82 */ /* 0x000e240000000800 */
[----:B0-----:R-:W-:-:S13]  /*0030*/  ISETP.LE.AND P0, PT, R0, UR4, PT ;  /* 0x0000000400007c0c */ /* 0x001fda000bf03270 */
[----:B------:R-:W-:Y:S05]  /*0040*/  @P0 EXIT ;  /* 0x000000000000094d */ /* 0x000fea0003800000 */
[----:B------:R-:W0:Y:S01]  /*0050*/  S2R R7, SR_TID.X ;  /* 0x0000000000077919 */ /* 0x000e220000002100 */
[----:B------:R-:W1:Y:S01]  /*0060*/  LDC R3, c[0x0][0x394] ;  /* 0x0000e500ff037b82 */ /* 0x000e620000000800 */
[----:B------:R-:W2:Y:S01]  /*0070*/  LDCU.64 UR6, c[0x0][0x358] ;  /* 0x00006b00ff0677ac */ /* 0x000ea20008000a00 */
[----:B------:R-:W-:Y:S01]  /*0080*/  BSSY.RECONVERGENT B0, `(.L_x_0) ;  /* 0x0000076000007945 */ /* 0x000fe20003800200 */
[----:B------:R-:W-:Y:S01]  /*0090*/  IMAD.MOV.U32 R11, RZ, RZ, -0x800001 ;  /* 0xff7fffffff0b7424 */ /* 0x000fe200078e00ff */
[----:B-1----:R-:W-:Y:S01]  /*00a0*/  SHF.R.S32.HI R0, RZ, 0x1f, R3 ;  /* 0x0000001fff007819 */ /* 0x002fe20000011403 */
[----:B------:R-:W-:-:S04]  /*00b0*/  IMAD.WIDE.U32 R4, R3, UR4, RZ ;  /* 0x0000000403047c25 */ /* 0x000fc8000f8e00ff */
[----:B------:R-:W-:Y:S01]  /*00c0*/  IMAD R9, R0, UR4, RZ ;  /* 0x0000000400097c24 */ /* 0x000fe2000f8e02ff */
[C---:B0-----:R-:W-:Y:S02]  /*00d0*/  ISETP.GE.AND P0, PT, R7.reuse, R3, PT ;  /* 0x000000030700720c */ /* 0x041fe40003f06270 */
[----:B------:R-:W-:Y:S01]  /*00e0*/  LOP3.LUT R6, R7, 0x1f, RZ, 0xc0, !PT ;  /* 0x0000001f07067812 */ /* 0x000fe200078ec0ff */
[----:B------:R-:W-:Y:S01]  /*00f0*/  IMAD.IADD R9, R5, 0x1, R9 ;  /* 0x0000000105097824 */ /* 0x000fe200078e0209 */
[----:B------:R-:W-:-:S09]  /*0100*/  SHF.R.U32.HI R0, RZ, 0x5, R7 ;  /* 0x00000005ff007819 */ /* 0x000fd20000011607 */
[----:B--2---:R-:W-:Y:S05]  /*0110*/  @P0 BRA `(.L_x_1) ;  /* 0x0000000400b00947 */ /* 0x004fea0003800000 */
[----:B------:R-:W-:Y:S01]  /*0120*/  LOP3.LUT R2, RZ, R7, RZ, 0x33, !PT ;  /* 0x00000007ff027212 */ /* 0x000fe200078e33ff */
[----:B------:R-:W-:Y:S01]  /*0130*/  BSSY.RECONVERGENT B1, `(.L_x_2) ;  /* 0x0000034000017945 */ /* 0x000fe20003800200 */
[----:B------:R-:W-:Y:S02]  /*0140*/  IMAD.MOV.U32 R11, RZ, RZ, -0x800001 ;  /* 0xff7fffffff0b7424 */ /* 0x000fe400078e00ff */
[----:B------:R-:W-:Y:S02]  /*0150*/  IMAD.MOV.U32 R8, RZ, RZ, R7 ;  /* 0x000000ffff087224 */ /* 0x000fe400078e0007 */
[----:B------:R-:W-:-:S05]  /*0160*/  IMAD.IADD R2, R2, 0x1, R3 ;  /* 0x0000000102027824 */ /* 0x000fca00078e0203 */
[C---:B------:R-:W-:Y:S02]  /*0170*/  ISETP.GE.U32.AND P0, PT, R2.reuse, 0x780, PT ;  /* 0x000007800200780c */ /* 0x040fe40003f06070 */
[----:B------:R-:W-:-:S04]  /*0180*/  LEA.HI R10, R2, 0x1, RZ, 0x19 ;  /* 0x00000001020a7811 */ /* 0x000fc800078fc8ff */
[----:B------:R-:W-:-:S04]  /*0190*/  LOP3.LUT R23, R10, 0xf, RZ, 0xc0, !PT ;  /* 0x0000000f0a177812 */ /* 0x000fc800078ec0ff */
[----:B------:R-:W-:-:S03]  /*01a0*/  ISETP.NE.AND P1, PT, R23, RZ, PT ;  /* 0x000000ff1700720c */ /* 0x000fc60003f25270 */
[----:B------:R-:W-:Y:S10]  /*01b0*/  @!P0 BRA `(.L_x_3) ;  /* 0x0000000000ac8947 */ /* 0x000ff40003800000 */
[----:B------:R-:W0:Y:S01]  /*01c0*/  LDCU.64 UR4, c[0x0][0x380] ;  /* 0x00007000ff0477ac */ /* 0x000e220008000a00 */
[C---:B------:R-:W-:Y:S01]  /*01d0*/  SHF.L.U64.HI R3, R4.reuse, 0x2, R9 ;  /* 0x0000000204037819 */ /* 0x040fe20000010209 */
[----:B------:R-:W-:Y:S01]  /*01e0*/  IMAD.SHL.U32 R2, R4, 0x4, RZ ;  /* 0x0000000404027824 */ /* 0x000fe200078e00ff */
[----:B------:R-:W-:Y:S01]  /*01f0*/  LOP3.LUT R12, R10, 0x3fffff0, RZ, 0xc0, !PT ;  /* 0x03fffff00a0c7812 */ /* 0x000fe200078ec0ff */
[----:B------:R-:W-:Y:S01]  /*0200*/  IMAD.MOV.U32 R8, RZ, RZ, R7 ;  /* 0x000000ffff087224 */ /* 0x000fe200078e0007 */
[----:B------:R-:W-:Y:S01]  /*0210*/  MOV R11, 0xff7fffff ;  /* 0xff7fffff000b7802 */ /* 0x000fe20000000f00 */
[----:B------:R-:W-:-:S04]  /*0220*/  IMAD.WIDE.U32 R2, R7, 0x4, R2 ;  /* 0x0000000407027825 */ /* 0x000fc800078e0002 */
[----:B------:R-:W-:Y:S01]  /*0230*/  IMAD.MOV R12, RZ, RZ, -R12 ;  /* 0x000000ffff0c7224 */ /* 0x000fe200078e0a0c */
[----:B0-----:R-:W-:-:S04]  /*0240*/  IADD3 R14, P0, PT, R2, UR4, RZ ;  /* 0x00000004020e7c10 */ /* 0x001fc8000ff1e0ff */
[----:B------:R-:W-:-:S04]  /*0250*/  IADD3 R14, P2, PT, R14, 0x1000, RZ ;  /* 0x000010000e0e7810 */ /* 0x000fc80007f5e0ff */
[----:B------:R-:W-:-:S09]  /*0260*/  IADD3.X R15, PT, PT, RZ, UR5, R3, P2, P0 ;  /* 0x00000005ff0f7c10 */ /* 0x000fd200097e0403 */
.L_x_4:
[----:B------:R-:W-:Y:S02]  /*0270*/  IMAD.MOV.U32 R2, RZ, RZ, R14 ;  /* 0x000000ffff027224 */ /* 0x000fe400078e000e */
[----:B------:R-:W-:-:S05]  /*0280*/  IMAD.MOV.U32 R3, RZ, RZ, R15 ;  /* 0x000000ffff037224 */ /* 0x000fca00078e000f */
[----:B------:R-:W2:Y:S04]  /*0290*/  LDG.E.CONSTANT R22, desc[UR6][R2.64+-0x1000] ;  /* 0xfff0000602167981 */ /* 0x000ea8000c1e9900 */
[----:B------:R-:W2:Y:S04]  /*02a0*/  LDG.E.CONSTANT R21, desc[UR6][R2.64+-0xe00] ;  /* 0xfff2000602157981 */ /* 0x000ea8000c1e9900 */
[----:B------:R-:W3:Y:S04]  /*02b0*/  LDG.E.CONSTANT R24, desc[UR6][R2.64+-0xc00] ;  /* 0xfff4000602187981 */ /* 0x000ee8000c1e9900 */
[----:B------:R-:W3:Y:S04]  /*02c0*/  LDG.E.CONSTANT R25, desc[UR6][R2.64+-0xa00] ;  /* 0xfff6000602197981 */ /* 0x000ee8000c1e9900 */
[----:B------:R-:W4:Y:S04]  /*02d0*/  LDG.E.CONSTANT R13, desc[UR6][R2.64+-0x800] ;  /* 0xfff80006020d7981 */ /* 0x000f28000c1e9900 */
[----:B------:R-:W4:Y:S04]  /*02e0*/  LDG.E.CONSTANT R14, desc[UR6][R2.64+-0x600] ;  /* 0xfffa0006020e7981 */ /* 0x000f28000c1e9900 */
[----:B------:R-:W5:Y:S04]  /*02f0*/  LDG.E.CONSTANT R15, desc[UR6][R2.64+-0x400] ;  /* 0xfffc0006020f7981 */ /* 0x000f68000c1e9900 */
[----:B------:R-:W5:Y:S04]  /*0300*/  LDG.E.CONSTANT R16, desc[UR6][R2.64+-0x200] ;  /* 0xfffe000602107981 */ /* 0x000f68000c1e9900 */
[----:B------:R-:W5:Y:S04]  /*0310*/  LDG.E.CONSTANT R17, desc[UR6][R2.64] ;  /* 0x0000000602117981 */ /* 0x000f68000c1e9900 */
[----:B------:R-:W5:Y:S04]  /*0320*/  LDG.E.CONSTANT R18, desc[UR6][R2.64+0x200] ;  /* 0x0002000602127981 */ /* 0x000f68000c1e9900 */
[----:B------:R-:W5:Y:S04]  /*0330*/  LDG.E.CONSTANT R19, desc[UR6][R2.64+0x400] ;  /* 0x0004000602137981 */ /* 0x000f68000c1e9900 */
[----:B------:R-:W5:Y:S01]  /*0340*/  LDG.E.CONSTANT R20, desc[UR6][R2.64+0x600] ;  /* 0x0006000602147981 */ /* 0x000f62000c1e9900 */
[----:B--2---:R-:W-:-:S03]  /*0350*/  FMNMX3 R21, R11, R22, R21, !PT ;  /* 0x000000160b157276 */ /* 0x004fc60007800015 */
[----:B------:R-:W2:Y:S04]  /*0360*/  LDG.E.CONSTANT R22, desc[UR6][R2.64+0x800] ;  /* 0x0008000602167981 */ /* 0x000ea8000c1e9900 */
[----:B------:R-:W2:Y:S01]  /*0370*/  LDG.E.CONSTANT R11, desc[UR6][R2.64+0xa00] ;  /* 0x000a0006020b7981 */ /* 0x000ea2000c1e9900 */
[----:B---3--:R-:W-:-:S03]  /*0380*/  FMNMX3 R25, R21, R24, R25, !PT ;  /* 0x0000001815197276 */ /* 0x008fc60007800019 */
[----:B------:R-:W3:Y:S04]  /*0390*/  LDG.E.CONSTANT R24, desc[UR6][R2.64+0xc00] ;  /* 0x000c000602187981 */ /* 0x000ee8000c1e9900 */
[----:B------:R-:W3:Y:S01]  /*03a0*/  LDG.E.CONSTANT R21, desc[UR6][R2.64+0xe00] ;  /* 0x000e000602157981 */ /* 0x000ee2000c1e9900 */
[----:B------:R-:W-:Y:S01]  /*03b0*/  VIADD R12, R12, 0x10 ;  /* 0x000000100c0c7836 */ /* 0x000fe20000000000 */
[----:B----4-:R-:W-:Y:S02]  /*03c0*/  FMNMX3 R13, R25, R13, R14, !PT ;  /* 0x0000000d190d7276 */ /* 0x010fe4000780000e */
[----:B------:R-:W-:Y:S02]  /*03d0*/  IADD3 R14, P2, PT, R2, 0x2000, RZ ;  /* 0x00002000020e7810 */ /* 0x000fe40007f5e0ff */
[----:B------:R-:W-:-:S02]  /*03e0*/  ISETP.NE.AND P0, PT, R12, RZ, PT ;  /* 0x000000ff0c00720c */ /* 0x000fc40003f05270 */
[----:B------:R-:W-:Y:S02]  /*03f0*/  IADD3 R8, PT, PT, R8, 0x800, RZ ;  /* 0x0000080008087810 */ /* 0x000fe40007ffe0ff */
[----:B-----5:R-:W-:Y:S01]  /*0400*/  FMNMX3 R13, R13, R15, R16, !PT ;  /* 0x0000000f0d0d7276 */ /* 0x020fe20007800010 */
[----:B------:R-:W-:-:S03]  /*0410*/  IMAD.X R15, RZ, RZ, R3, P2 ;  /* 0x000000ffff0f7224 */ /* 0x000fc600010e0603 */
[----:B------:R-:W-:-:S04]  /*0420*/  FMNMX3 R13, R13, R17, R18, !PT ;  /* 0x000000110d0d7276 */ /* 0x000fc80007800012 */
[----:B------:R-:W-:-:S04]  /*0430*/  FMNMX3 R13, R13, R19, R20, !PT ;  /* 0x000000130d0d7276 */ /* 0x000fc80007800014 */
[----:B--2---:R-:W-:-:S04]  /*0440*/  FMNMX3 R11, R13, R22, R11, !PT ;  /* 0x000000160d0b7276 */ /* 0x004fc8000780000b */
[----:B---3--:R-:W-:Y:S01]  /*0450*/  FMNMX3 R11, R11, R24, R21, !PT ;  /* 0x000000180b0b7276 */ /* 0x008fe20007800015 */
[----:B------:R-:W-:Y:S06]  /*0460*/  @P0 BRA `(.L_x_4) ;  /* 0xfffffffc00800947 */ /* 0x000fec000383ffff */
.L_x_3:
[----:B------:R-:W-:Y:S05]  /*0470*/  BSYNC.RECONVERGENT B1 ;  /* 0x0000000000017941 */ /* 0x000fea0003800200 */
.L_x_2:
[----:B------:R-:W-:Y:S05]  /*0480*/  @!P1 BRA `(.L_x_1) ;  /* 0x0000000000d49947 */ /* 0x000fea0003800000 */
[----:B------:R-:W0:Y:S01]  /*0490*/  LDC.64 R2, c[0x0][0x380] ;  /* 0x0000e000ff027b82 */ /* 0x000e220000000a00 */
[----:B------:R-:W-:Y:S01]  /*04a0*/  ISETP.GE.U32.AND P0, PT, R23, 0x8, PT ;  /* 0x000000081700780c */ /* 0x000fe20003f06070 */
[C---:B------:R-:W-:Y:S01]  /*04b0*/  IMAD.SHL.U32 R12, R4.reuse, 0x4, RZ ;  /* 0x00000004040c7824 */ /* 0x040fe200078e00ff */
[----:B------:R-:W-:Y:S01]  /*04c0*/  SHF.L.U64.HI R13, R4, 0x2, R9 ;  /* 0x00000002040d7819 */ /* 0x000fe20000010209 */
[----:B------:R-:W-:Y:S01]  /*04d0*/  BSSY.RECONVERGENT B1, `(.L_x_5) ;  /* 0x0000014000017945 */ /* 0x000fe20003800200 */
[----:B------:R-:W-:-:S04]  /*04e0*/  LOP3.LUT R24, R10, 0x7, RZ, 0xc0, !PT ;  /* 0x000000070a187812 */ /* 0x000fc800078ec0ff */
[----:B------:R-:W-:Y:S02]  /*04f0*/  ISETP.NE.AND P1, PT, R24, RZ, PT ;  /* 0x000000ff1800720c */ /* 0x000fe40003f25270 */
[----:B0-----:R-:W-:-:S05]  /*0500*/  IADD3 R14, P2, PT, R12, R2, RZ ;  /* 0x000000020c0e7210 */ /* 0x001fca0007f5e0ff */
[----:B------:R-:W-:Y:S01]  /*0510*/  IMAD.X R15, R13, 0x1, R3, P2 ;  /* 0x000000010d0f7824 */ /* 0x000fe200010e0603 */
[----:B------:R-:W-:Y:S07]  /*0520*/  @!P0 BRA `(.L_x_6) ;  /* 0x0000000000388947 */ /* 0x000fee0003800000 */
[----:B------:R-:W-:-:S05]  /*0530*/  IMAD.WIDE.U32 R16, R8, 0x4, R14 ;  /* 0x0000000408107825 */ /* 0x000fca00078e000e */
[----:B------:R-:W2:Y:S04]  /*0540*/  LDG.E.CONSTANT R18, desc[UR6][R16.64] ;  /* 0x0000000610127981 */ /* 0x000ea8000c1e9900 */
[----:B------:R-:W2:Y:S04]  /*0550*/  LDG.E.CONSTANT R19, desc[UR6][R16.64+0x200] ;  /* 0x0002000610137981 */ /* 0x000ea8000c1e9900 */
[----:B------:R-:W3:Y:S04]  /*0560*/  LDG.E.CONSTANT R21, desc[UR6][R16.64+0x400] ;  /* 0x0004000610157981 */ /* 0x000ee8000c1e9900 */
[----:B------:R-:W3:Y:S04]  /*0570*/  LDG.E.CONSTANT R20, desc[UR6][R16.64+0x600] ;  /* 0x0006000610147981 */ /* 0x000ee8000c1e9900 */
[----:B------:R-:W4:Y:S04]  /*0580*/  LDG.E.CONSTANT R23, desc[UR6][R16.64+0x800] ;  /* 0x0008000610177981 */ /* 0x000f28000c1e9900 */
[----:B------:R-:W4:Y:S04]  /*0590*/  LDG.E.CONSTANT R22, desc[UR6][R16.64+0xa00] ;  /* 0x000a000610167981 */ /* 0x000f28000c1e9900 */
[----:B------:R-:W5:Y:S04]  /*05a0*/  LDG.E.CONSTANT R25, desc[UR6][R16.64+0xc00] ;  /* 0x000c000610197981 */ /* 0x000f68000c1e9900 */
[----:B------:R-:W5:Y:S01]  /*05b0*/  LDG.E.CONSTANT R26, desc[UR6][R16.64+0xe00] ;  /* 0x000e0006101a7981 */ /* 0x000f62000c1e9900 */
[----:B------:R-:W-:Y:S01]  /*05c0*/  VIADD R8, R8, 0x400 ;  /* 0x0000040008087836 */ /* 0x000fe20000000000 */
[----:B--2---:R-:W-:-:S04]  /*05d0*/  FMNMX3 R18, R11, R18, R19, !PT ;  /* 0x000000120b127276 */ /* 0x004fc80007800013 */
[----:B---3--:R-:W-:-:S04]  /*05e0*/  FMNMX3 R18, R18, R21, R20, !PT ;  /* 0x0000001512127276 */ /* 0x008fc80007800014 */
[----:B----4-:R-:W-:-:S04]  /*05f0*/  FMNMX3 R18, R18, R23, R22, !PT ;  /* 0x0000001712127276 */ /* 0x010fc80007800016 */
[----:B-----5:R-:W-:-:S07]  /*0600*/  FMNMX3 R11, R18, R25, R26, !PT ;  /* 0x00000019120b7276 */ /* 0x020fce000780001a */
.L_x_6:
[----:B------:R-:W-:Y:S05]  /*0610*/  BSYNC.RECONVERGENT B1 ;  /* 0x0000000000017941 */ /* 0x000fea0003800200 */
.L_x_5:
[----:B------:R-:W-:Y:S05]  /*0620*/  @!P1 BRA `(.L_x_1) ;  /* 0x00000000006c9947 */ /* 0x000fea0003800000 */
[----:B------:R-:W-:Y:S01]  /*0630*/  ISETP.GE.U32.AND P0, PT, R24, 0x4, PT ;  /* 0x000000041800780c */ /* 0x000fe20003f06070 */
[----:B------:R-:W-:Y:S01]  /*0640*/  BSSY.RECONVERGENT B1, `(.L_x_7) ;  /* 0x000000c000017945 */ /* 0x000fe20003800200 */
[----:B------:R-:W-:-:S04]  /*0650*/  LOP3.LUT R16, R10, 0x3, RZ, 0xc0, !PT ;  /* 0x000000030a107812 */ /* 0x000fc800078ec0ff */
[----:B------:R-:W-:-:S07]  /*0660*/  ISETP.NE.AND P1, PT, R16, RZ, PT ;  /* 0x000000ff1000720c */ /* 0x000fce0003f25270 */
[----:B------:R-:W-:Y:S06]  /*0670*/  @!P0 BRA `(.L_x_8) ;  /* 0x0000000000208947 */ /* 0x000fec0003800000 */
[----:B------:R-:W-:-:S05]  /*0680*/  IMAD.WIDE.U32 R14, R8, 0x4, R14 ;  /* 0x00000004080e7825 */ /* 0x000fca00078e000e */
[----:B------:R-:W2:Y:S04]  /*0690*/  LDG.E.CONSTANT R10, desc[UR6][R14.64] ;  /* 0x000000060e0a7981 */ /* 0x000ea8000c1e9900 */
[----:B------:R-:W2:Y:S04]  /*06a0*/  LDG.E.CONSTANT R17, desc[UR6][R14.64+0x200] ;  /* 0x000200060e117981 */ /* 0x000ea8000c1e9900 */
[----:B------:R-:W3:Y:S04]  /*06b0*/  LDG.E.CONSTANT R19, desc[UR6][R14.64+0x400] ;  /* 0x000400060e137981 */ /* 0x000ee8000c1e9900 */
[----:B------:R-:W3:Y:S01]  /*06c0*/  LDG.E.CONSTANT R18, desc[UR6][R14.64+0x600] ;  /* 0x000600060e127981 */ /* 0x000ee2000c1e9900 */
[----:B------:R-:W-:Y:S01]  /*06d0*/  VIADD R8, R8, 0x200 ;  /* 0x0000020008087836 */ /* 0x000fe20000000000 */
[----:B--2---:R-:W-:-:S04]  /*06e0*/  FMNMX3 R10, R11, R10, R17, !PT ;  /* 0x0000000a0b0a7276 */ /* 0x004fc80007800011 */
[----:B---3--:R-:W-:-:S07]  /*06f0*/  FMNMX3 R11, R10, R19, R18, !PT ;  /* 0x000000130a0b7276 */ /* 0x008fce0007800012 */
.L_x_8:
[----:B------:R-:W-:Y:S05]  /*0700*/  BSYNC.RECONVERGENT B1 ;  /* 0x0000000000017941 */ /* 0x000fea0003800200 */
.L_x_7:
[----:B------:R-:W-:Y:S05]  /*0710*/  @!P1 BRA `(.L_x_1) ;  /* 0x0000000000309947 */ /* 0x000fea0003800000 */
[----:B------:R-:W-:-:S04]  /*0720*/  IMAD.WIDE.U32 R12, R8, 0x4, R12 ;  /* 0x00000004080c7825 */ /* 0x000fc800078e000c */
[----:B------:R-:W-:Y:S01]  /*0730*/  IMAD.MOV R8, RZ, RZ, -R16 ;  /* 0x000000ffff087224 */ /* 0x000fe200078e0a10 */
[----:B------:R-:W-:-:S04]  /*0740*/  IADD3 R10, P0, PT, R12, R2, RZ ;  /* 0x000000020c0a7210 */ /* 0x000fc80007f1e0ff */
[----:B------:R-:W-:-:S09]  /*0750*/  IADD3.X R3, PT, PT, R13, R3, RZ, P0, !PT ;  /* 0x000000030d037210 */ /* 0x000fd200007fe4ff */
.L_x_9:
[----:B------:R-:W-:-:S06]  /*0760*/  IMAD.MOV.U32 R2, RZ, RZ, R10 ;  /* 0x000000ffff027224 */ /* 0x000fcc00078e000a */
[----:B------:R0:W2:Y:S01]  /*0770*/  LDG.E.CONSTANT R2, desc[UR6][R2.64] ;  /* 0x0000000602027981 */ /* 0x0000a2000c1e9900 */
[----:B------:R-:W-:Y:S01]  /*0780*/  VIADD R8, R8, 0x1 ;  /* 0x0000000108087836 */ /* 0x000fe20000000000 */
[----:B------:R-:W-:-:S04]  /*0790*/  IADD3 R10, P1, PT, R10, 0x200, RZ ;  /* 0x000002000a0a7810 */ /* 0x000fc80007f3e0ff */
[----:B------:R-:W-:Y:S01]  /*07a0*/  ISETP.NE.AND P0, PT, R8, RZ, PT ;  /* 0x000000ff0800720c */ /* 0x000fe20003f05270 */
[----:B0-----:R-:W-:Y:S01]  /*07b0*/  IMAD.X R3, RZ, RZ, R3, P1 ;  /* 0x000000ffff037224 */ /* 0x001fe200008e0603 */
[----:B--2---:R-:W-:-:S11]  /*07c0*/  FMNMX R11, R2, R11, !PT ;  /* 0x0000000b020b7209 */ /* 0x004fd60007800000 */
[----:B------:R-:W-:Y:S05]  /*07d0*/  @P0 BRA `(.L_x_9) ;  /* 0xfffffffc00e00947 */ /* 0x000fea000383ffff */
.L_x_1:
[----:B------:R-:W-:Y:S05]  /*07e0*/  BSYNC.RECONVERGENT B0 ;  /* 0x0000000000007941 */ /* 0x000fea0003800200 */
.L_x_0:
[----:B------:R-:W0:Y:S01]  /*07f0*/  SHFL.BFLY PT, R2, R11, 0x10, 0x1f ;  /* 0x0e001f000b027f89 */ /* 0x000e2200000e0000 */
[----:B------:R-:W-:Y:S02]  /*0800*/  ISETP.NE.AND P0, PT, R6, RZ, PT ;  /* 0x000000ff0600720c */ /* 0x000fe40003f05270 */
[----:B------:R-:W-:-:S11]  /*0810*/  ISETP.GT.U32.AND P1, PT, R7, 0x1f, PT ;  /* 0x0000001f0700780c */ /* 0x000fd60003f24070 */
[----:B------:R-:W1:Y:S01]  /*0820*/  @!P0 S2R R12, SR_CgaCtaId ;  /* 0x00000000000c8919 */ /* 0x000e620000008800 */
[----:B0-----:R-:W-:Y:S02]  /*0830*/  FMNMX R2, R2, R11, !PT ;  /* 0x0000000b02027209 */ /* 0x001fe40007800000 */
[----:B------:R-:W-:-:S03]  /*0840*/  @!P0 MOV R11, 0x400 ;  /* 0x00000400000b8802 */ /* 0x000fc60000000f00 */
[----:B------:R-:W0:Y:S02]  /*0850*/  SHFL.BFLY PT, R3, R2, 0x8, 0x1f ;  /* 0x0d001f0002037f89 */ /* 0x000e2400000e0000 */
[----:B------:R-:W-:-:S05]  /*0860*/  @!P0 VIADD R11, R11, 0x800 ;  /* 0x000008000b0b8836 */ /* 0x000fca0000000000 */
[----:B-1----:R-:W-:-:S05]  /*0870*/  @!P0 LEA R11, R12, R11, 0x18 ;  /* 0x0000000b0c0b8211 */ /* 0x002fca00078ec0ff */
[----:B------:R-:W-:Y:S01]  /*0880*/  @!P0 IMAD R11, R0, 0x4, R11 ;  /* 0x00000004000b8824 */ /* 0x000fe200078e020b */
[----:B0-----:R-:W-:-:S05]  /*0890*/  FMNMX R3, R2, R3, !PT ;  /* 0x0000000302037209 */ /* 0x001fca0007800000 */
[----:B------:R-:W0:Y:S02]  /*08a0*/  SHFL.BFLY PT, R8, R3, 0x4, 0x1f ;  /* 0x0c801f0003087f89 */ /* 0x000e2400000e0000 */
[----:B0-----:R-:W-:-:S05]  /*08b0*/  FMNMX R8, R3, R8, !PT ;  /* 0x0000000803087209 */ /* 0x001fca0007800000 */
[----:B------:R-:W0:Y:S02]  /*08c0*/  SHFL.BFLY PT, R13, R8, 0x2, 0x1f ;  /* 0x0c401f00080d7f89 */ /* 0x000e2400000e0000 */
[----:B0-----:R-:W-:-:S05]  /*08d0*/  FMNMX R13, R8, R13, !PT ;  /* 0x0000000d080d7209 */ /* 0x001fca0007800000 */
[----:B------:R-:W0:Y:S02]  /*08e0*/  SHFL.BFLY PT, R10, R13, 0x1, 0x1f ;  /* 0x0c201f000d0a7f89 */ /* 0x000e2400000e0000 */
[----:B0-----:R-:W-:-:S05]  /*08f0*/  FMNMX R10, R13, R10, !PT ;  /* 0x0000000a0d0a7209 */ /* 0x001fca0007800000 */
[----:B------:R0:W-:Y:S01]  /*0900*/  @!P0 STS [R11], R10 ;  /* 0x0000000a0b008388 */ /* 0x0001e20000000800 */
[----:B------:R-:W-:Y:S06]  /*0910*/  BAR.SYNC.DEFER_BLOCKING 0x0 ;  /* 0x0000000000007b1d */ /* 0x000fec0000010000 */
[----:B------:R-:W-:Y:S05]  /*0920*/  @P1 BRA `(.L_x_10) ;  /* 0x0000000000601947 */ /* 0x000fea0003800000 */
[----:B------:R-:W-:Y:S01]  /*0930*/  ISETP.GT.U32.AND P1, PT, R6, 0x3, PT ;  /* 0x000000030600780c */ /* 0x000fe20003f24070 */
[----:B------:R-:W-:-:S12]  /*0940*/  UMOV UR4, 0xffffffff ;  /* 0xffffffff00047882 */ /* 0x000fd80000000000 */
[----:B------:R-:W1:Y:S01]  /*0950*/  @!P1 S2R R3, SR_CgaCtaId ;  /* 0x0000000000039919 */ /* 0x000e620000008800 */
[----:B------:R-:W-:-:S04]  /*0960*/  @!P1 MOV R2, 0x400 ;  /* 0x0000040000029802 */ /* 0x000fc80000000f00 */
[----:B------:R-:W-:-:S04]  /*0970*/  @!P1 IADD3 R2, PT, PT, R2, 0x800, RZ ;  /* 0x0000080002029810 */ /* 0x000fc80007ffe0ff */
[----:B-1----:R-:W-:Y:S01]  /*0980*/  @!P1 LEA R3, R3, R2, 0x18 ;  /* 0x0000000203039211 */ /* 0x002fe200078ec0ff */
[----:B------:R-:W-:-:S04]  /*0990*/  IMAD.MOV.U32 R2, RZ, RZ, -0x800001 ;  /* 0xff7fffffff027424 */ /* 0x000fc800078e00ff */
[----:B------:R-:W-:-:S05]  /*09a0*/  @!P1 IMAD R3, R6, 0x4, R3 ;  /* 0x0000000406039824 */ /* 0x000fca00078e0203 */
[----:B------:R1:W2:Y:S01]  /*09b0*/  @!P1 LDS R2, [R3] ;  /* 0x0000000003029984 */ /* 0x0002a20000000800 */
[----:B------:R-:W-:Y:S05]  /*09c0*/  BRA.DIV UR4, `(.L_x_11) ;  /* 0x00000012048c7947 */ /* 0x000fea000b800000 */
[----:B-12---:R-:W1:Y:S02]  /*09d0*/  SHFL.BFLY PT, R3, R2, 0x10, 0x1f ;  /* 0x0e001f0002037f89 */ /* 0x006e6400000e0000 */
[----:B-1----:R-:W-:-:S05]  /*09e0*/  FMNMX R3, R3, R2, !PT ;  /* 0x0000000203037209 */ /* 0x002fca0007800000 */
[----:B------:R-:W1:Y:S02]  /*09f0*/  SHFL.BFLY PT, R8, R3, 0x8, 0x1f ;  /* 0x0d001f0003087f89 */ /* 0x000e6400000e0000 */
[----:B-1----:R-:W-:-:S05]  /*0a00*/  FMNMX R8, R3, R8, !PT ;  /* 0x0000000803087209 */ /* 0x002fca0007800000 */
[----:B0-----:R-:W0:Y:S02]  /*0a10*/  SHFL.BFLY PT, R11, R8, 0x4, 0x1f ;  /* 0x0c801f00080b7f89 */ /* 0x001e2400000e0000 */
[----:B0-----:R-:W-:-:S05]  /*0a20*/  FMNMX R11, R8, R11, !PT ;  /* 0x0000000b080b7209 */ /* 0x001fca0007800000 */
[----:B------:R-:W0:Y:S02]  /*0a30*/  SHFL.BFLY PT, R10, R11, 0x2, 0x1f ;  /* 0x0c401f000b0a7f89 */ /* 0x000e2400000e0000 */
[----:B0-----:R-:W-:-:S05]  /*0a40*/  FMNMX R10, R11, R10, !PT ;  /* 0x0000000a0b0a7209 */ /* 0x001fca0007800000 */
[----:B------:R0:W1:Y:S02]  /*0a50*/  SHFL.BFLY PT, R13, R10, 0x1, 0x1f ;  /* 0x0c201f000a0d7f89 */ /* 0x00006400000e0000 */
.L_x_39:
[----:B------:R-:W2:Y:S01]  /*0a60*/  @!P0 S2R R3, SR_CgaCtaId ;  /* 0x0000000000038919 */ /* 0x000ea20000008800 */
[----:B------:R-:W-:Y:S02]  /*0a70*/  @!P0 MOV R2, 0x400 ;  /* 0x0000040000028802 */ /* 0x000fe40000000f00 */
[----:B-1----:R-:W-:Y:S02]  /*0a80*/  FMNMX R13, R10, R13, !PT ;  /* 0x0000000d0a0d7209 */ /* 0x002fe40007800000 */
[----:B--2---:R-:W-:-:S05]  /*0a90*/  @!P0 LEA R2, R3, R2, 0x18 ;  /* 0x0000000203028211 */ /* 0x004fca00078ec0ff */
[----:B------:R1:W-:Y:S02]  /*0aa0*/  @!P0 STS [R2+0x820], R13 ;  /* 0x0008200d02008388 */ /* 0x0003e40000000800 */
.L_x_10:
[----:B------:R-:W2:Y:S01]  /*0ab0*/  LDC R8, c[0x0][0x394] ;  /* 0x0000e500ff087b82 */ /* 0x000ea20000000800 */
[----:B------:R-:W-:Y:S05]  /*0ac0*/  WARPSYNC.ALL ;  /* 0x0000000000007948 */ /* 0x000fea0003800000 */
[----:B--2---:R-:W-:Y:S01]  /*0ad0*/  ISETP.GE.AND P1, PT, R7, R8, PT ;  /* 0x000000080700720c */ /* 0x004fe20003f26270 */
[----:B0-----:R-:W1:Y:S01]  /*0ae0*/  S2R R11, SR_CgaCtaId ;  /* 0x00000000000b7919 */ /* 0x001e620000008800 */
[----:B------:R-:W-:Y:S01]  /*0af0*/  MOV R10, 0x400 ;  /* 0x00000400000a7802 */ /* 0x000fe20000000f00 */
[----:B------:R-:W-:Y:S01]  /*0b00*/  BSSY.RECONVERGENT B0, `(.L_x_12) ;  /* 0x0000061000007945 */ /* 0x000fe20003800200 */
[----:B------:R-:W-:Y:S01]  /*0b10*/  IMAD.MOV.U32 R14, RZ, RZ, RZ ;  /* 0x000000ffff0e7224 */ /* 0x000fe200078e00ff */
[----:B------:R-:W-:Y:S01]  /*0b20*/  BAR.SYNC.DEFER_BLOCKING 0x0 ;  /* 0x0000000000007b1d */ /* 0x000fe20000010000 */
[----:B-1----:R-:W-:-:S07]  /*0b30*/  LEA R2, R11, R10, 0x18 ;  /* 0x0000000a0b027211 */ /* 0x002fce00078ec0ff */
[----:B------:R-:W-:Y:S05]  /*0b40*/  @P1 BRA `(.L_x_13) ;  /* 0x0000000400701947 */ /* 0x000fea0003800000 */
[----:B------:R0:W1:Y:S01]  /*0b50*/  LDS R3, [R2+0x820] ;  /* 0x0008200002037984 */ /* 0x0000620000000800 */
[-C--:B------:R-:W-:Y:S01]  /*0b60*/  LOP3.LUT R13, RZ, R7.reuse, RZ, 0x33, !PT ;  /* 0x00000007ff0d7212 */ /* 0x080fe200078e33ff */
[----:B------:R-:W-:Y:S01]  /*0b70*/  BSSY.RECONVERGENT B1, `(.L_x_14) ;  /* 0x0000025000017945 */ /* 0x000fe20003800200 */
[----:B------:R-:W-:Y:S01]  /*0b80*/  IMAD.MOV.U32 R14, RZ, RZ, RZ ;  /* 0x000000ffff0e7224 */ /* 0x000fe200078e00ff */
[----:B------:R-:W-:Y:S02]  /*0b90*/  MOV R15, R7 ;  /* 0x00000007000f7202 */ /* 0x000fe40000000f00 */
[----:B------:R-:W-:-:S05]  /*0ba0*/  IMAD.IADD R16, R13, 0x1, R8 ;  /* 0x000000010d107824 */ /* 0x000fca00078e0208 */
[C---:B------:R-:W-:Y:S02]  /*0bb0*/  LOP3.LUT R12, R16.reuse, 0x180, RZ, 0xc0, !PT ;  /* 0x00000180100c7812 */ /* 0x040fe400078ec0ff */
[----:B------:R-:W-:Y:S02]  /*0bc0*/  ISETP.GE.U32.AND P1, PT, R16, 0x180, PT ;  /* 0x000001801000780c */ /* 0x000fe40003f26070 */
[----:B------:R-:W-:-:S13]  /*0bd0*/  ISETP.NE.AND P2, PT, R12, 0x180, PT ;  /* 0x000001800c00780c */ /* 0x000fda0003f45270 */
[----:B0-----:R-:W-:Y:S05]  /*0be0*/  @!P2 BRA `(.L_x_15) ;  /* 0x000000000074a947 */ /* 0x001fea0003800000 */
[----:B------:R-:W0:Y:S01]  /*0bf0*/  LDCU.64 UR4, c[0x0][0x380] ;  /* 0x00007000ff0477ac */ /* 0x000e220008000a00 */
[C---:B------:R-:W-:Y:S01]  /*0c00*/  SHF.L.U64.HI R13, R4.reuse, 0x2, R9 ;  /* 0x00000002040d7819 */ /* 0x040fe20000010209 */
[----:B------:R-:W-:Y:S01]  /*0c10*/  IMAD.SHL.U32 R12, R4, 0x4, RZ ;  /* 0x00000004040c7824 */ /* 0x000fe200078e00ff */
[----:B------:R-:W-:Y:S01]  /*0c20*/  LEA.HI R14, R16, 0x1, RZ, 0x19 ;  /* 0x00000001100e7811 */ /* 0x000fe200078fc8ff */
[C---:B------:R-:W-:Y:S02]  /*0c30*/  IMAD R16, R7.reuse, 0x4, R2 ;  /* 0x0000000407107824 */ /* 0x040fe400078e0202 */
[----:B------:R-:W-:-:S04]  /*0c40*/  IMAD.WIDE.U32 R12, R7, 0x4, R12 ;  /* 0x00000004070c7825 */ /* 0x000fc800078e000c */
[----:B------:R-:W-:Y:S01]  /*0c50*/  IMAD.MOV.U32 R15, RZ, RZ, R7 ;  /* 0x000000ffff0f7224 */ /* 0x000fe200078e0007 */
[----:B0-----:R-:W-:Y:S02]  /*0c60*/  IADD3 R20, P2, PT, R12, UR4, RZ ;  /* 0x000000040c147c10 */ /* 0x001fe4000ff5e0ff */
[----:B------:R-:W-:Y:S01]  /*0c70*/  LOP3.LUT R12, R14, 0x3, RZ, 0xc0, !PT ;  /* 0x000000030e0c7812 */ /* 0x000fe200078ec0ff */
[----:B------:R-:W-:Y:S01]  /*0c80*/  IMAD.MOV.U32 R14, RZ, RZ, RZ ;  /* 0x000000ffff0e7224 */ /* 0x000fe200078e00ff */
[----:B------:R-:W-:-:S03]  /*0c90*/  IADD3.X R13, PT, PT, R13, UR5, RZ, P2, !PT ;  /* 0x000000050d0d7c10 */ /* 0x000fc600097fe4ff */
[----:B------:R-:W-:-:S07]  /*0ca0*/  IMAD.MOV R17, RZ, RZ, -R12 ;  /* 0x000000ffff117224 */ /* 0x000fce00078e0a0c */
.L_x_16:
[----:B------:R-:W-:-:S06]  /*0cb0*/  MOV R12, R20 ;  /* 0x00000014000c7202 */ /* 0x000fcc0000000f00 */
[----:B------:R0:W1:Y:S01]  /*0cc0*/  LDG.E.CONSTANT R12, desc[UR6][R12.64] ;  /* 0x000000060c0c7981 */ /* 0x000062000c1e9900 */
[----:B------:R-:W-:Y:S01]  /*0cd0*/  VIADD R17, R17, 0x1 ;  /* 0x0000000111117836 */ /* 0x000fe20000000000 */
[----:B------:R-:W-:Y:S01]  /*0ce0*/  IADD3 R20, P3, PT, R20, 0x200, RZ ;  /* 0x0000020014147810 */ /* 0x000fe20007f7e0ff */
[----:B------:R-:W-:-:S04]  /*0cf0*/  VIADD R15, R15, 0x80 ;  /* 0x000000800f0f7836 */ /* 0x000fc80000000000 */
[----:B0-----:R-:W-:Y:S02]  /*0d00*/  IMAD.X R13, RZ, RZ, R13, P3 ;  /* 0x000000ffff0d7224 */ /* 0x001fe400018e060d */
[----:B-1----:R-:W-:-:S04]  /*0d10*/  FADD R18, -R3, R12 ;  /* 0x0000000c03127221 */ /* 0x002fc80000000100 */
[----:B------:R-:W-:-:S05]  /*0d20*/  FMUL R18, R18, 1.4426950216293334961 ;  /* 0x3fb8aa3b12127820 */ /* 0x000fca0000400000 */
[----:B------:R-:W-:-:S13]  /*0d30*/  FSETP.GEU.AND P2, PT, R18, -126, PT ;  /* 0xc2fc00001200780b */ /* 0x000fda0003f4e000 */
[----:B------:R-:W-:-:S04]  /*0d40*/  @!P2 FMUL R18, R18, 0.5 ;  /* 0x3f0000001212a820 */ /* 0x000fc80000400000 */
[----:B------:R-:W0:Y:S02]  /*0d50*/  MUFU.EX2 R19, R18 ;  /* 0x0000001200137308 */ /* 0x000e240000000800 */
[----:B0-----:R-:W-:Y:S01]  /*0d60*/  @!P2 FMUL R19, R19, R19 ;  /* 0x000000131313a220 */ /* 0x001fe20000400000 */
[----:B------:R-:W-:-:S03]  /*0d70*/  ISETP.NE.AND P2, PT, R17, RZ, PT ;  /* 0x000000ff1100720c */ /* 0x000fc60003f45270 */
[----:B------:R-:W-:Y:S01]  /*0d80*/  FADD R14, R19, R14 ;  /* 0x0000000e130e7221 */ /* 0x000fe20000000000 */
[----:B------:R0:W-:Y:S02]  /*0d90*/  STS [R16], R19 ;  /* 0x0000001310007388 */ /* 0x0001e40000000800 */
[----:B0-----:R-:W-:-:S07]  /*0da0*/  VIADD R16, R16, 0x200 ;  /* 0x0000020010107836 */ /* 0x001fce0000000000 */
[----:B------:R-:W-:Y:S05]  /*0db0*/  @P2 BRA `(.L_x_16) ;  /* 0xfffffffc00bc2947 */ /* 0x000fea000383ffff */
.L_x_15:
[----:B------:R-:W-:Y:S05]  /*0dc0*/  BSYNC.RECONVERGENT B1 ;  /* 0x0000000000017941 */ /* 0x000fea0003800200 */
.L_x_14:
[----:B------:R-:W-:Y:S05]  /*0dd0*/  @!P1 BRA `(.L_x_13) ;  /* 0x0000000000cc9947 */ /* 0x000fea0003800000 */
[----:B------:R-:W0:Y:S01]  /*0de0*/  LDCU.64 UR4, c[0x0][0x380] ;  /* 0x00007000ff0477ac */ /* 0x000e220008000a00 */
[C---:B------:R-:W-:Y:S01]  /*0df0*/  SHF.L.U64.HI R13, R4.reuse, 0x2, R9 ;  /* 0x00000002040d7819 */ /* 0x040fe20000010209 */
[----:B------:R-:W-:Y:S01]  /*0e00*/  IMAD.SHL.U32 R12, R4, 0x4, RZ ;  /* 0x00000004040c7824 */ /* 0x000fe200078e00ff */
[----:B------:R-:W-:-:S03]  /*0e10*/  LEA R16, R15, R2, 0x2 ;  /* 0x000000020f107211 */ /* 0x000fc600078e10ff */
[----:B------:R-:W-:-:S04]  /*0e20*/  IMAD.WIDE.U32 R12, R15, 0x4, R12 ;  /* 0x000000040f0c7825 */ /* 0x000fc800078e000c */
[----:B------:R-:W-:Y:S01]  /*0e30*/  VIADD R16, R16, 0x400 ;  /* 0x0000040010107836 */ /* 0x000fe20000000000 */
[----:B0-----:R-:W-:-:S04]  /*0e40*/  IADD3 R12, P1, PT, R12, UR4, RZ ;  /* 0x000000040c0c7c10 */ /* 0x001fc8000ff3e0ff */
[----:B------:R-:W-:-:S04]  /*0e50*/  IADD3 R12, P2, PT, R12, 0x400, RZ ;  /* 0x000004000c0c7810 */ /* 0x000fc80007f5e0ff */
[----:B------:R-:W-:-:S09]  /*0e60*/  IADD3.X R13, PT, PT, RZ, UR5, R13, P2, P1 ;  /* 0x00000005ff0d7c10 */ /* 0x000fd200097e240d */
.L_x_17:
[----:B------:R-:W1:Y:S04]  /*0e70*/  LDG.E.CONSTANT R18, desc[UR6][R12.64+-0x400] ;  /* 0xfffc00060c127981 */ /* 0x000e68000c1e9900 */
[----:B------:R-:W2:Y:S04]  /*0e80*/  LDG.E.CONSTANT R20, desc[UR6][R12.64+-0x200] ;  /* 0xfffe00060c147981 */ /* 0x000ea8000c1e9900 */
[----:B------:R-:W3:Y:S04]  /*0e90*/  LDG.E.CONSTANT R22, desc[UR6][R12.64] ;  /* 0x000000060c167981 */ /* 0x000ee8000c1e9900 */
[----:B------:R-:W4:Y:S01]  /*0ea0*/  LDG.E.CONSTANT R24, desc[UR6][R12.64+0x200] ;  /* 0x000200060c187981 */ /* 0x000f22000c1e9900 */
[----:B------:R-:W-:-:S02]  /*0eb0*/  VIADD R15, R15, 0x200 ;  /* 0x000002000f0f7836 */ /* 0x000fc40000000000 */
[----:B-1----:R-:W-:-:S04]  /*0ec0*/  FADD R18, -R3, R18 ;  /* 0x0000001203127221 */ /* 0x002fc80000000100 */
[----:B------:R-:W-:Y:S01]  /*0ed0*/  FMUL R18, R18, 1.4426950216293334961 ;  /* 0x3fb8aa3b12127820 */ /* 0x000fe20000400000 */
[C---:B--2---:R-:W-:Y:S01]  /*0ee0*/  FADD R20, -R3.reuse, R20 ;  /* 0x0000001403147221 */ /* 0x044fe20000000100 */
[----:B---3--:R-:W-:-:S03]  /*0ef0*/  FADD R22, -R3, R22 ;  /* 0x0000001603167221 */ /* 0x008fc60000000100 */
[----:B------:R-:W-:Y:S01]  /*0f00*/  FMUL R20, R20, 1.4426950216293334961 ;  /* 0x3fb8aa3b14147820 */ /* 0x000fe20000400000 */
[----:B------:R-:W-:Y:S01]  /*0f10*/  FSETP.GEU.AND P1, PT, R18, -126, PT ;  /* 0xc2fc00001200780b */ /* 0x000fe20003f2e000 */
[----:B----4-:R-:W-:Y:S01]  /*0f20*/  FADD R24, -R3, R24 ;  /* 0x0000001803187221 */ /* 0x010fe20000000100 */
[----:B------:R-:W-:Y:S02]  /*0f30*/  FMUL R22, R22, 1.4426950216293334961 ;  /* 0x3fb8aa3b16167820 */ /* 0x000fe40000400000 */
[----:B------:R-:W-:Y:S01]  /*0f40*/  FSETP.GEU.AND P2, PT, R20, -126, PT ;  /* 0xc2fc00001400780b */ /* 0x000fe20003f4e000 */
[----:B------:R-:W-:Y:S02]  /*0f50*/  FMUL R24, R24, 1.4426950216293334961 ;  /* 0x3fb8aa3b18187820 */ /* 0x000fe40000400000 */
[----:B------:R-:W-:-:S03]  /*0f60*/  FSETP.GEU.AND P3, PT, R22, -126, PT ;  /* 0xc2fc00001600780b */ /* 0x000fc60003f6e000 */
[----:B------:R-:W-:-:S03]  /*0f70*/  FSETP.GEU.AND P4, PT, R24, -126, PT ;  /* 0xc2fc00001800780b */ /* 0x000fc60003f8e000 */
[----:B------:R-:W-:-:S04]  /*0f80*/  @!P1 FMUL R18, R18, 0.5 ;  /* 0x3f00000012129820 */ /* 0x000fc80000400000 */
[----:B------:R-:W0:Y:S01]  /*0f90*/  MUFU.EX2 R17, R18 ;  /* 0x0000001200117308 */ /* 0x000e220000000800 */
[----:B------:R-:W-:Y:S02]  /*0fa0*/  @!P2 FMUL R20, R20, 0.5 ;  /* 0x3f0000001414a820 */ /* 0x000fe40000400000 */
[----:B------:R-:W-:-:S03]  /*0fb0*/  @!P3 FMUL R22, R22, 0.5 ;  /* 0x3f0000001616b820 */ /* 0x000fc60000400000 */
[----:B------:R-:W-:Y:S02]  /*0fc0*/  @!P4 FMUL R24, R24, 0.5 ;  /* 0x3f0000001818c820 */ /* 0x000fe40000400000 */
[----:B------:R-:W1:Y:S08]  /*0fd0*/  MUFU.EX2 R19, R20 ;  /* 0x0000001400137308 */ /* 0x000e700000000800 */
[----:B------:R-:W2:Y:S01]  /*0fe0*/  MUFU.EX2 R21, R22 ;  /* 0x0000001600157308 */ /* 0x000ea20000000800 */
[----:B0-----:R-:W-:Y:S01]  /*0ff0*/  @!P1 FMUL R17, R17, R17 ;  /* 0x0000001111119220 */ /* 0x001fe20000400000 */
[----:B------:R-:W-:-:S03]  /*1000*/  ISETP.GE.AND P1, PT, R15, R8, PT ;  /* 0x000000080f00720c */ /* 0x000fc60003f26270 */
[----:B------:R-:W-:Y:S01]  /*1010*/  FADD R14, R17, R14 ;  /* 0x0000000e110e7221 */ /* 0x000fe20000000000 */
[----:B------:R-:W-:Y:S02]  /*1020*/  STS [R16+-0x400], R17 ;  /* 0xfffc001110007388 */ /* 0x000fe40000000800 */
[----:B------:R-:W0:Y:S01]  /*1030*/  MUFU.EX2 R23, R24 ;  /* 0x0000001800177308 */ /* 0x000e220000000800 */
[----:B-1----:R-:W-:Y:S01]  /*1040*/  @!P2 FMUL R19, R19, R19 ;  /* 0x000000131313a220 */ /* 0x002fe20000400000 */
[----:B------:R-:W-:-:S03]  /*1050*/  IADD3 R12, P2, PT, R12, 0x800, RZ ;  /* 0x000008000c0c7810 */ /* 0x000fc60007f5e0ff */
[----:B------:R-:W-:Y:S01]  /*1060*/  FADD R14, R14, R19 ;  /* 0x000000130e0e7221 */ /* 0x000fe20000000000 */
[----:B------:R-:W-:Y:S01]  /*1070*/  STS [R16+-0x200], R19 ;  /* 0xfffe001310007388 */ /* 0x000fe20000000800 */
[----:B------:R-:W-:Y:S02]  /*1080*/  IMAD.X R13, RZ, RZ, R13, P2 ;  /* 0x000000ffff0d7224 */ /* 0x000fe400010e060d */
[----:B--2---:R-:W-:-:S04]  /*1090*/  @!P3 FMUL R21, R21, R21 ;  /* 0x000000151515b220 */ /* 0x004fc80000400000 */
[----:B------:R-:W-:Y:S01]  /*10a0*/  FADD R14, R14, R21 ;  /* 0x000000150e0e7221 */ /* 0x000fe20000000000 */
[----:B------:R-:W-:Y:S01]  /*10b0*/  STS [R16], R21 ;  /* 0x0000001510007388 */ /* 0x000fe20000000800 */
[----:B0-----:R-:W-:-:S04]  /*10c0*/  @!P4 FMUL R23, R23, R23 ;  /* 0x000000171717c220 */ /* 0x001fc80000400000 */
[----:B------:R-:W-:Y:S01]  /*10d0*/  FADD R14, R14, R23 ;  /* 0x000000170e0e7221 */ /* 0x000fe20000000000 */
[----:B------:R0:W-:Y:S02]  /*10e0*/  STS [R16+0x200], R23 ;  /* 0x0002001710007388 */ /* 0x0001e40000000800 */
[----:B0-----:R-:W-:Y:S01]  /*10f0*/  VIADD R16, R16, 0x800 ;  /* 0x0000080010107836 */ /* 0x001fe20000000000 */
[----:B------:R-:W-:Y:S06]  /*1100*/  @!P1 BRA `(.L_x_17) ;  /* 0xfffffffc00589947 */ /* 0x000fec000383ffff */
.L_x_13:
[----:B------:R-:W-:Y:S05]  /*1110*/  BSYNC.RECONVERGENT B0 ;  /* 0x0000000000007941 */ /* 0x000fea0003800200 */
.L_x_12:
[----:B-1----:R-:W0:Y:S01]  /*1120*/  SHFL.BFLY PT, R3, R14, 0x10, 0x1f ;  /* 0x0e001f000e037f89 */ /* 0x002e2200000e0000 */
[----:B------:R-:W-:Y:S01]  /*1130*/  @!P0 VIADD R18, R10, 0x810 ;  /* 0x000008100a128836 */ /* 0x000fe20000000000 */
[----:B------:R-:W-:-:S04]  /*1140*/  ISETP.GT.U32.AND P1, PT, R7, 0x1f, PT ;  /* 0x0000001f0700780c */ /* 0x000fc80003f24070 */
[----:B------:R-:W-:-:S04]  /*1150*/  @!P0 LEA R17, R11, R18, 0x18 ;  /* 0x000000120b118211 */ /* 0x000fc800078ec0ff */
[----:B------:R-:W-:Y:S01]  /*1160*/  @!P0 LEA R17, R0, R17, 0x2 ;  /* 0x0000001100118211 */ /* 0x000fe200078e10ff */
[----:B0-----:R-:W-:-:S05]  /*1170*/  FADD R3, R3, R14 ;  /* 0x0000000e03037221 */ /* 0x001fca0000000000 */
[----:B------:R-:W0:Y:S02]  /*1180*/  SHFL.BFLY PT, R12, R3, 0x8, 0x1f ;  /* 0x0d001f00030c7f89 */ /* 0x000e2400000e0000 */
[----:B0-----:R-:W-:-:S05]  /*1190*/  FADD R12, R3, R12 ;  /* 0x0000000c030c7221 */ /* 0x001fca0000000000 */
[----:B------:R-:W0:Y:S02]  /*11a0*/  SHFL.BFLY PT, R13, R12, 0x4, 0x1f ;  /* 0x0c801f000c0d7f89 */ /* 0x000e2400000e0000 */
[----:B0-----:R-:W-:-:S05]  /*11b0*/  FADD R13, R12, R13 ;  /* 0x0000000d0c0d7221 */ /* 0x001fca0000000000 */
[----:B------:R-:W0:Y:S02]  /*11c0*/  SHFL.BFLY PT, R16, R13, 0x2, 0x1f ;  /* 0x0c401f000d107f89 */ /* 0x000e2400000e0000 */
[----:B0-----:R-:W-:-:S05]  /*11d0*/  FADD R16, R13, R16 ;  /* 0x000000100d107221 */ /* 0x001fca0000000000 */
[----:B------:R-:W0:Y:S02]  /*11e0*/  SHFL.BFLY PT, R15, R16, 0x1, 0x1f ;  /* 0x0c201f00100f7f89 */ /* 0x000e2400000e0000 */
[----:B0-----:R-:W-:-:S05]  /*11f0*/  FADD R0, R16, R15 ;  /* 0x0000000f10007221 */ /* 0x001fca0000000000 */
[----:B------:R0:W-:Y:S01]  /*1200*/  @!P0 STS [R17], R0 ;  /* 0x0000000011008388 */ /* 0x0001e20000000800 */
[----:B------:R-:W-:Y:S06]  /*1210*/  BAR.SYNC.DEFER_BLOCKING 0x0 ;  /* 0x0000000000007b1d */ /* 0x000fec0000010000 */
[----:B------:R-:W-:Y:S05]  /*1220*/  @P1 BRA `(.L_x_18) ;  /* 0x00000000004c1947 */ /* 0x000fea0003800000 */
[----:B------:R-:W-:Y:S01]  /*1230*/  ISETP.GT.U32.AND P1, PT, R6, 0x3, PT ;  /* 0x000000030600780c */ /* 0x000fe20003f24070 */
[----:B0-----:R-:W-:Y:S01]  /*1240*/  IMAD.MOV.U32 R0, RZ, RZ, RZ ;  /* 0x000000ffff007224 */ /* 0x001fe200078e00ff */
[----:B------:R-:W-:-:S11]  /*1250*/  UMOV UR4, 0xffffffff ;  /* 0xffffffff00047882 */ /* 0x000fd60000000000 */
[----:B------:R-:W-:-:S05]  /*1260*/  @!P1 VIADD R10, R10, 0x810 ;  /* 0x000008100a0a9836 */ /* 0x000fca0000000000 */
[----:B------:R-:W-:-:S05]  /*1270*/  @!P1 LEA R11, R11, R10, 0x18 ;  /* 0x0000000a0b0b9211 */ /* 0x000fca00078ec0ff */
[----:B------:R-:W-:-:S05]  /*1280*/  @!P1 IMAD R6, R6, 0x4, R11 ;  /* 0x0000000406069824 */ /* 0x000fca00078e020b */
[----:B------:R0:W1:Y:S01]  /*1290*/  @!P1 LDS R0, [R6] ;  /* 0x0000000006009984 */ /* 0x0000620000000800 */
[----:B------:R-:W-:Y:S05]  /*12a0*/  BRA.DIV UR4, `(.L_x_19) ;  /* 0x0000000a04e47947 */ /* 0x000fea000b800000 */
[----:B-1----:R-:W1:Y:S02]  /*12b0*/  SHFL.BFLY PT, R3, R0, 0x10, 0x1f ;  /* 0x0e001f0000037f89 */ /* 0x002e6400000e0000 */
[----:B-1----:R-:W-:-:S05]  /*12c0*/  FADD R3, R3, R0 ;  /* 0x0000000003037221 */ /* 0x002fca0000000000 */
[----:B0-----:R-:W0:Y:S02]  /*12d0*/  SHFL.BFLY PT, R6, R3, 0x8, 0x1f ;  /* 0x0d001f0003067f89 */ /* 0x001e2400000e0000 */
[----:B0-----:R-:W-:-:S05]  /*12e0*/  FADD R6, R3, R6 ;  /* 0x0000000603067221 */ /* 0x001fca0000000000 */
[----:B------:R-:W0:Y:S02]  /*12f0*/  SHFL.BFLY PT, R11, R6, 0x4, 0x1f ;  /* 0x0c801f00060b7f89 */ /* 0x000e2400000e0000 */
[----:B0-----:R-:W-:-:S05]  /*1300*/  FADD R11, R6, R11 ;  /* 0x0000000b060b7221 */ /* 0x001fca0000000000 */
[----:B------:R-:W0:Y:S02]  /*1310*/  SHFL.BFLY PT, R10, R11, 0x2, 0x1f ;  /* 0x0c401f000b0a7f89 */ /* 0x000e2400000e0000 */
[----:B0-----:R-:W-:-:S05]  /*1320*/  FADD R10, R11, R10 ;  /* 0x0000000a0b0a7221 */ /* 0x001fca0000000000 */
[----:B------:R0:W1:Y:S02]  /*1330*/  SHFL.BFLY PT, R13, R10, 0x1, 0x1f ;  /* 0x0c201f000a0d7f89 */ /* 0x00006400000e0000 */
.L_x_45:
[----:B-1----:R-:W-:-:S05]  /*1340*/  FADD R13, R10, R13 ;  /* 0x0000000d0a0d7221 */ /* 0x002fca0000000000 */
[----:B------:R1:W-:Y:S02]  /*1350*/  @!P0 STS [R2+0x824], R13 ;  /* 0x0008240d02008388 */ /* 0x0003e40000000800 */
.L_x_18:
[----:B------:R-:W-:Y:S05]  /*1360*/  WARPSYNC.ALL ;  /* 0x0000000000007948 */ /* 0x000fea0003800000 */
[----:B------:R-:W-:Y:S01]  /*1370*/  BAR.SYNC.DEFER_BLOCKING 0x0 ;  /* 0x0000000000007b1d */ /* 0x000fe20000010000 */
[----:B------:R-:W-:-:S13]  /*1380*/  ISETP.GE.AND P0, PT, R7, R8, PT ;  /* 0x000000080700720c */ /* 0x000fda0003f06270 */
[----:B------:R-:W-:Y:S05]  /*1390*/  @P0 EXIT ;  /* 0x000000000000094d */ /* 0x000fea0003800000 */
[----:B------:R2:W3:Y:S01]  /*13a0*/  LDS R3, [R2+0x824] ;  /* 0x0008240002037984 */ /* 0x0004e20000000800 */
[----:B------:R-:W-:Y:S01]  /*13b0*/  LOP3.LUT R11, RZ, R7, RZ, 0x33, !PT ;  /* 0x00000007ff0b7212 */ /* 0x000fe200078e33ff */
[----:B------:R-:W-:Y:S04]  /*13c0*/  BSSY.RECONVERGENT B0, `(.L_x_20) ;  /* 0x000002a000007945 */ /* 0x000fe80003800200 */
[----:B------:R-:W-:-:S05]  /*13d0*/  IMAD.IADD R8, R11, 0x1, R8 ;  /* 0x000000010b087824 */ /* 0x000fca00078e0208 */
[----:B0-----:R-:W-:-:S04]  /*13e0*/  LOP3.LUT R0, R8, 0x180, RZ, 0xc0, !PT ;  /* 0x0000018008007812 */ /* 0x001fc800078ec0ff */
[----:B------:R-:W-:-:S13]  /*13f0*/  ISETP.NE.AND P0, PT, R0, 0x180, PT ;  /* 0x000001800000780c */ /* 0x000fda0003f05270 */
[----:B--2---:R-:W-:Y:S05]  /*1400*/  @!P0 BRA `(.L_x_21) ;  /* 0x0000000000948947 */ /* 0x004fea0003800000 */
[----:B------:R-:W0:Y:S01]  /*1410*/  LDCU.64 UR4, c[0x0][0x388] ;  /* 0x00007100ff0477ac */ /* 0x000e220008000a00 */
[----:B------:R-:W-:Y:S01]  /*1420*/  LEA.HI R0, R8, 0x1, RZ, 0x19 ;  /* 0x0000000108007811 */ /* 0x000fe200078fc8ff */
[C---:B-1----:R-:W-:Y:S01]  /*1430*/  IMAD R2, R7.reuse, 0x4, R2 ;  /* 0x0000000407027824 */ /* 0x042fe200078e0202 */
[----:B------:R-:W-:-:S03]  /*1440*/  IADD3 R11, P0, PT, R7, R4, RZ ;  /* 0x00000004070b7210 */ /* 0x000fc60007f1e0ff */
[C---:B------:R-:W-:Y:S01]  /*1450*/  IMAD.SHL.U32 R10, R0.reuse, 0x80, RZ ;  /* 0x00000080000a7824 */ /* 0x040fe200078e00ff */
[----:B------:R-:W-:Y:S02]  /*1460*/  IADD3.X R14, PT, PT, RZ, R9, RZ, P0, !PT ;  /* 0x00000009ff0e7210 */ /* 0x000fe400007fe4ff */
[----:B------:R-:W-:Y:S02]  /*1470*/  LOP3.LUT R0, R0, 0x3, RZ, 0xc0, !PT ;  /* 0x0000000300007812 */ /* 0x000fe400078ec0ff */
[----:B------:R-:W-:-:S03]  /*1480*/  LOP3.LUT R12, R10, 0x180, RZ, 0xc0, !PT ;  /* 0x000001800a0c7812 */ /* 0x000fc600078ec0ff */
[----:B------:R-:W-:Y:S02]  /*1490*/  IMAD.MOV R10, RZ, RZ, -R0 ;  /* 0x000000ffff0a7224 */ /* 0x000fe400078e0a00 */
[----:B------:R-:W-:Y:S01]  /*14a0*/  IMAD.IADD R7, R7, 0x1, R12 ;  /* 0x0000000107077824 */ /* 0x000fe200078e020c */
[----:B0-----:R-:W-:-:S04]  /*14b0*/  LEA R6, P0, R11, UR4, 0x2 ;  /* 0x000000040b067c11 */ /* 0x001fc8000f8010ff */
[----:B------:R-:W-:-:S09]  /*14c0*/  LEA.HI.X R11, R11, UR5, R14, 0x2, P0 ;  /* 0x000000050b0b7c11 */ /* 0x000fd200080f140e */
.L_x_24:
[----:B0-----:R-:W0:Y:S01]  /*14d0*/  LDS R0, [R2] ;  /* 0x0000000002007984 */ /* 0x001e220000000800 */
[----:B---3--:R-:W1:Y:S01]  /*14e0*/  MUFU.RCP R12, R3 ;  /* 0x00000003000c7308 */ /* 0x008e620000001000 */
[----:B------:R-:W-:Y:S01]  /*14f0*/  VIADD R10, R10, 0x1 ;  /* 0x000000010a0a7836 */ /* 0x000fe20000000000 */
[----:B------:R-:W-:Y:S01]  /*1500*/  BSSY.RECONVERGENT B1, `(.L_x_22) ;  /* 0x000000d000017945 */ /* 0x000fe20003800200 */
[----:B------:R-:W-:-:S03]  /*1510*/  FSETP.GT.AND P2, PT, R3, RZ, PT ;  /* 0x000000ff0300720b */ /* 0x000fc60003f44000 */
[----:B------:R-:W-:Y:S01]  /*1520*/  ISETP.NE.AND P3, PT, R10, RZ, PT ;  /* 0x000000ff0a00720c */ /* 0x000fe20003f65270 */
[----:B-1----:R-:W-:-:S04]  /*1530*/  FFMA R13, -R3, R12, 1 ;  /* 0x3f800000030d7423 */ /* 0x002fc8000000010c */
[----:B------:R-:W-:Y:S01]  /*1540*/  FFMA R13, R12, R13, R12 ;  /* 0x0000000d0c0d7223 */ /* 0x000fe2000000000c */
[----:B0-----:R-:W0:Y:S03]  /*1550*/  FCHK P0, R0, R3 ;  /* 0x0000000300007302 */ /* 0x001e260000000000 */
[----:B------:R-:W-:-:S04]  /*1560*/  FFMA R12, R0, R13, RZ ;  /* 0x0000000d000c7223 */ /* 0x000fc800000000ff */
[----:B------:R-:W-:-:S04]  /*1570*/  FFMA R14, -R3, R12, R0 ;  /* 0x0000000c030e7223 */ /* 0x000fc80000000100 */
[----:B------:R-:W-:Y:S01]  /*1580*/  FFMA R12, R13, R14, R12 ;  /* 0x0000000e0d0c7223 */ /* 0x000fe2000000000c */
[----:B0-----:R-:W-:Y:S06]  /*1590*/  @!P0 BRA `(.L_x_23) ;  /* 0x00000000000c8947 */ /* 0x001fec0003800000 */
[----:B------:R-:W-:-:S07]  /*15a0*/  MOV R12, 0x15c0 ;  /* 0x000015c0000c7802 */ /* 0x000fce0000000f00 */
[----:B------:R-:W-:Y:S05]  /*15b0*/  CALL.REL.NOINC `($__internal_0_$__cuda_sm3x_div_rn_noftz_f32_slowpath) ;  /* 0x0000000800b07944 */ /* 0x000fea0003c00000 */
[----:B------:R-:W-:-:S07]  /*15c0*/  IMAD.MOV.U32 R12, RZ, RZ, R0 ;  /* 0x000000ffff0c7224 */ /* 0x000fce00078e0000 */
.L_x_23:
[----:B------:R-:W-:Y:S05]  /*15d0*/  BSYNC.RECONVERGENT B1 ;  /* 0x0000000000017941 */ /* 0x000fea0003800200 */
.L_x_22:
[----:B------:R-:W-:Y:S01]  /*15e0*/  FSEL R15, R12, RZ, P2 ;  /* 0x000000ff0c0f7208 */ /* 0x000fe20001000000 */
[----:B------:R-:W-:Y:S01]  /*15f0*/  IMAD.MOV.U32 R13, RZ, RZ, R11 ;  /* 0x000000ffff0d7224 */ /* 0x000fe200078e000b */
[----:B------:R-:W-:Y:S01]  /*1600*/  MOV R12, R6 ;  /* 0x00000006000c7202 */ /* 0x000fe20000000f00 */
[----:B------:R-:W-:Y:S01]  /*1610*/  VIADD R2, R2, 0x200 ;  /* 0x0000020002027836 */ /* 0x000fe20000000000 */
[----:B------:R-:W-:-:S03]  /*1620*/  IADD3 R6, P0, PT, R6, 0x200, RZ ;  /* 0x0000020006067810 */ /* 0x000fc60007f1e0ff */
[----:B------:R0:W-:Y:S02]  /*1630*/  STG.E desc[UR6][R12.64], R15 ;  /* 0x0000000f0c007986 */ /* 0x0001e4000c101906 */
[----:B------:R-:W-:Y:S01]  /*1640*/  IMAD.X R11, RZ, RZ, R11, P0 ;  /* 0x000000ffff0b7224 */ /* 0x000fe200000e060b */
[----:B------:R-:W-:Y:S07]  /*1650*/  @P3 BRA `(.L_x_24) ;  /* 0xfffffffc009c3947 */ /* 0x000fee000383ffff */
.L_x_21:
[----:B------:R-:W-:Y:S05]  /*1660*/  BSYNC.RECONVERGENT B0 ;  /* 0x0000000000007941 */ /* 0x000fea0003800200 */
.L_x_20:
[----:B------:R-:W-:-:S13]  /*1670*/  ISETP.GE.U32.AND P0, PT, R8, 0x180, PT ;  /* 0x000001800800780c */ /* 0x000fda0003f06070 */
[----:B------:R-:W-:Y:S05]  /*1680*/  @!P0 EXIT ;  /* 0x000000000000894d */ /* 0x000fea0003800000 */
[----:B------:R-:W2:Y:S01]  /*1690*/  S2UR UR5, SR_CgaCtaId ;  /* 0x00000000000579c3 */ /* 0x000ea20000008800 */
[----:B------:R-:W4:Y:S01]  /*16a0*/  LDCU.64 UR8, c[0x0][0x388] ;  /* 0x00007100ff0877ac */ /* 0x000f220008000a00 */
[----:B------:R-:W-:Y:S01]  /*16b0*/  IADD3 R4, P0, PT, R7, R4, RZ ;  /* 0x0000000407047210 */ /* 0x000fe20007f1e0ff */
[----:B------:R-:W-:Y:S01]  /*16c0*/  UMOV UR4, 0x400 ;  /* 0x0000040000047882 */ /* 0x000fe20000000000 */
[----:B------:R-:W0:Y:S03]  /*16d0*/  LDCU UR10, c[0x0][0x394] ;  /* 0x00007280ff0a77ac */ /* 0x000e260008000800 */
[----:B------:R-:W-:Y:S01]  /*16e0*/  IMAD.X R9, RZ, RZ, R9, P0 ;  /* 0x000000ffff097224 */ /* 0x000fe200000e0609 */
[----:B----4-:R-:W-:-:S04]  /*16f0*/  LEA R6, P1, R4, UR8, 0x2 ;  /* 0x0000000804067c11 */ /* 0x010fc8000f8210ff */
[----:B------:R-:W-:Y:S01]  /*1700*/  IADD3 R6, P0, PT, R6, 0x400, RZ ;  /* 0x0000040006067810 */ /* 0x000fe20007f1e0ff */
[----:B--2---:R-:W-:Y:S01]  /*1710*/  ULEA UR4, UR5, UR4, 0x18 ;  /* 0x0000000405047291 */ /* 0x004fe2000f8ec0ff */
[----:B------:R-:W-:-:S05]  /*1720*/  LEA.HI.X R9, R4, UR9, R9, 0x2, P1 ;  /* 0x0000000904097c11 */ /* 0x000fca00088f1409 */
[----:B-1----:R-:W-:Y:S01]  /*1730*/  LEA R2, R7, UR4, 0x2 ;  /* 0x0000000407027c11 */ /* 0x002fe2000f8e10ff */
[----:B------:R-:W-:-:S03]  /*1740*/  IMAD.X R11, RZ, RZ, R9, P0 ;  /* 0x000000ffff0b7224 */ /* 0x000fc600000e0609 */
[----:B0-----:R-:W-:-:S07]  /*1750*/  IADD3 R2, PT, PT, R2, 0x400, RZ ;  /* 0x0000040002027810 */ /* 0x001fce0007ffe0ff */
.L_x_33:
[----:B------:R-:W0:Y:S01]  /*1760*/  LDS R8, [R2+-0x400] ;  /* 0xfffc000002087984 */ /* 0x000e220000000800 */
[----:B---3--:R-:W1:Y:S01]  /*1770*/  MUFU.RCP R0, R3 ;  /* 0x0000000300007308 */ /* 0x008e620000001000 */
[----:B------:R-:W-:Y:S01]  /*1780*/  BSSY.RECONVERGENT B0, `(.L_x_25) ;  /* 0x000000e000007945 */ /* 0x000fe20003800200 */
[C---:B------:R-:W-:Y:S01]  /*1790*/  FSETP.GT.AND P2, PT, R3.reuse, RZ, PT ;  /* 0x000000ff0300720b */ /* 0x040fe20003f44000 */
[----:B-1----:R-:W-:-:S04]  /*17a0*/  FFMA R5, -R3, R0, 1 ;  /* 0x3f80000003057423 */ /* 0x002fc80000000100 */
[----:B------:R-:W-:Y:S01]  /*17b0*/  FFMA R0, R0, R5, R0 ;  /* 0x0000000500007223 */ /* 0x000fe20000000000 */
[----:B0-----:R-:W0:Y:S03]  /*17c0*/  FCHK P0, R8, R3 ;  /* 0x0000000308007302 */ /* 0x001e260000000000 */
[----:B------:R-:W-:-:S04]  /*17d0*/  FFMA R4, R0, R8, RZ ;  /* 0x0000000800047223 */ /* 0x000fc800000000ff */
[----:B------:R-:W-:-:S04]  /*17e0*/  FFMA R5, -R3, R4, R8 ;  /* 0x0000000403057223 */ /* 0x000fc80000000108 */
[----:B------:R-:W-:Y:S01]  /*17f0*/  FFMA R0, R0, R5, R4 ;  /* 0x0000000500007223 */ /* 0x000fe20000000004 */
[----:B------:R-:W-:Y:S02]  /*1800*/  IMAD.MOV.U32 R4, RZ, RZ, R6 ;  /* 0x000000ffff047224 */ /* 0x000fe400078e0006 */
[----:B------:R-:W-:Y:S01]  /*1810*/  IMAD.MOV.U32 R5, RZ, RZ, R11 ;  /* 0x000000ffff057224 */ /* 0x000fe200078e000b */
[----:B0-----:R-:W-:Y:S06]  /*1820*/  @!P0 BRA `(.L_x_26) ;  /* 0x00000000000c8947 */ /* 0x001fec0003800000 */
[----:B------:R-:W-:Y:S01]  /*1830*/  IMAD.MOV.U32 R0, RZ, RZ, R8 ;  /* 0x000000ffff007224 */ /* 0x000fe200078e0008 */
[----:B------:R-:W-:-:S07]  /*1840*/  MOV R12, 0x1860 ;  /* 0x00001860000c7802 */ /* 0x000fce0000000f00 */
[----:B------:R-:W-:Y:S05]  /*1850*/  CALL.REL.NOINC `($__internal_0_$__cuda_sm3x_div_rn_noftz_f32_slowpath) ;  /* 0x0000000800087944 */ /* 0x000fea0003c00000 */
.L_x_26:
[----:B------:R-:W-:Y:S05]  /*1860*/  BSYNC.RECONVERGENT B0 ;  /* 0x0000000000007941 */ /* 0x000fea0003800200 */
.L_x_25:
[----:B------:R-:W0:Y:S01]  /*1870*/  LDS R8, [R2+-0x200] ;  /* 0xfffe000002087984 */ /* 0x000e220000000800 */
[----:B------:R-:W1:Y:S01]  /*1880*/  MUFU.RCP R6, R3 ;  /* 0x0000000300067308 */ /* 0x000e620000001000 */
[----:B------:R-:W-:Y:S01]  /*1890*/  FSEL R9, R0, RZ, P2 ;  /* 0x000000ff00097208 */ /* 0x000fe20001000000 */
[----:B------:R-:W-:Y:S04]  /*18a0*/  BSSY.RECONVERGENT B0, `(.L_x_27) ;  /* 0x000000c000007945 */ /* 0x000fe80003800200 */
[----:B------:R2:W-:Y:S01]  /*18b0*/  STG.E desc[UR6][R4.64+-0x400], R9 ;  /* 0xfffc000904007986 */ /* 0x0005e2000c101906 */
[----:B-1----:R-:W-:-:S04]  /*18c0*/  FFMA R11, -R3, R6, 1 ;  /* 0x3f800000030b7423 */ /* 0x002fc80000000106 */
[----:B------:R-:W-:Y:S01]  /*18d0*/  FFMA R0, R6, R11, R6 ;  /* 0x0000000b06007223 */ /* 0x000fe20000000006 */
[----:B0-----:R-:W0:Y:S03]  /*18e0*/  FCHK P0, R8, R3 ;  /* 0x0000000308007302 */ /* 0x001e260000000000 */
[----:B------:R-:W-:-:S04]  /*18f0*/  FFMA R6, R0, R8, RZ ;  /* 0x0000000800067223 */ /* 0x000fc800000000ff */
[----:B------:R-:W-:-:S04]  /*1900*/  FFMA R11, -R3, R6, R8 ;  /* 0x00000006030b7223 */ /* 0x000fc80000000108 */
[----:B------:R-:W-:Y:S01]  /*1910*/  FFMA R0, R0, R11, R6 ;  /* 0x0000000b00007223 */ /* 0x000fe20000000006 */
[----:B0-2---:R-:W-:Y:S06]  /*1920*/  @!P0 BRA `(.L_x_28) ;  /* 0x00000000000c8947 */ /* 0x005fec0003800000 */
[----:B------:R-:W-:Y:S01]  /*1930*/  IMAD.MOV.U32 R0, RZ, RZ, R8 ;  /* 0x000000ffff007224 */ /* 0x000fe200078e0008 */
[----:B------:R-:W-:-:S07]  /*1940*/  MOV R12, 0x1960 ;  /* 0x00001960000c7802 */ /* 0x000fce0000000f00 */
[----:B------:R-:W-:Y:S05]  /*1950*/  CALL.REL.NOINC `($__internal_0_$__cuda_sm3x_div_rn_noftz_f32_slowpath) ;  /* 0x0000000400c87944 */ /* 0x000fea0003c00000 */
.L_x_28:
[----:B------:R-:W-:Y:S05]  /*1960*/  BSYNC.RECONVERGENT B0 ;  /* 0x0000000000007941 */ /* 0x000fea0003800200 */
.L_x_27:
[----:B------:R-:W0:Y:S01]  /*1970*/  LDS R8, [R2] ;  /* 0x0000000002087984 */ /* 0x000e220000000800 */
        /* <DEDUP_REMOVED lines=14> */
.L_x_30:
[----:B------:R-:W-:Y:S05]  /*1a60*/  BSYNC.RECONVERGENT B0 ;  /* 0x0000000000007941 */ /* 0x000fea0003800200 */
.L_x_29:
[----:B------:R-:W0:Y:S01]  /*1a70*/  LDS R8, [R2+0x200] ;  /* 0x0002000002087984 */ /* 0x000e220000000800 */
        /* <DEDUP_REMOVED lines=11> */
[----:B------:R-:W-:Y:S02]  /*1b30*/  MOV R0, R8 ;  /* 0x0000000800007202 */ /* 0x000fe40000000f00 */
[----:B------:R-:W-:-:S07]  /*1b40*/  MOV R12, 0x1b60 ;  /* 0x00001b60000c7802 */ /* 0x000fce0000000f00 */
[----:B------:R-:W-:Y:S05]  /*1b50*/  CALL.REL.NOINC `($__internal_0_$__cuda_sm3x_div_rn_noftz_f32_slowpath) ;  /* 0x0000000400487944 */ /* 0x000fea0003c00000 */
.L_x_32:
[----:B------:R-:W-:Y:S05]  /*1b60*/  BSYNC.RECONVERGENT B0 ;  /* 0x0000000000007941 */ /* 0x000fea0003800200 */
.L_x_31:
[----:B------:R-:W-:Y:S01]  /*1b70*/  FSEL R9, R0, RZ, P2 ;  /* 0x000000ff00097208 */ /* 0x000fe20001000000 */
[----:B------:R-:W-:Y:S01]  /*1b80*/  VIADD R7, R7, 0x200 ;  /* 0x0000020007077836 */ /* 0x000fe20000000000 */
[----:B------:R-:W-:Y:S01]  /*1b90*/  IADD3 R6, P1, PT, R4, 0x800, RZ ;  /* 0x0000080004067810 */ /* 0x000fe20007f3e0ff */
[----:B------:R-:W-:Y:S02]  /*1ba0*/  VIADD R2, R2, 0x800 ;  /* 0x0000080002027836 */ /* 0x000fe40000000000 */
[----:B------:R0:W-:Y:S01]  /*1bb0*/  STG.E desc[UR6][R4.64+0x200], R9 ;  /* 0x0002000904007986 */ /* 0x0001e2000c101906 */
[----:B------:R-:W-:Y:S01]  /*1bc0*/  ISETP.GE.AND P0, PT, R7, UR10, PT ;  /* 0x0000000a07007c0c */ /* 0x000fe2000bf06270 */
[----:B------:R-:W-:-:S12]  /*1bd0*/  IMAD.X R11, RZ, RZ, R5, P1 ;  /* 0x000000ffff0b7224 */ /* 0x000fd800008e0605 */
[----:B0-----:R-:W-:Y:S05]  /*1be0*/  @!P0 BRA `(.L_x_33) ;  /* 0xfffffff800dc8947 */ /* 0x001fea000383ffff */
[----:B------:R-:W-:Y:S05]  /*1bf0*/  EXIT ;  /* 0x000000000000794d */ /* 0x000fea0003800000 */
.L_x_11:
[----:B------:R-:W-:Y:S02]  /*1c00*/  HFMA2 R17, -RZ, RZ, 0, 1.847743988037109375e-06 ;  /* 0x0000001fff117431 */ /* 0x000fe400000001ff */
[----:B--2---:R-:W-:Y:S02]  /*1c10*/  IMAD.MOV.U32 R15, RZ, RZ, R2 ;  /* 0x000000ffff0f7224 */ /* 0x004fe400078e0002 */
[----:B------:R-:W-:Y:S02]  /*1c20*/  IMAD.MOV.U32 R14, RZ, RZ, 0x10 ;  /* 0x00000010ff0e7424 */ /* 0x000fe400078e00ff */
[----:B------:R-:W-:-:S07]  /*1c30*/  IMAD.MOV.U32 R12, RZ, RZ, -0x1 ;  /* 0xffffffffff0c7424 */ /* 0x000fce00078e00ff */
[----:B01----:R-:W-:Y:S05]  /*1c40*/  WARPSYNC.COLLECTIVE R12, `(.L_x_34) ;  /* 0x000000000c087348 */ /* 0x003fea0003c00000 */
[----:B------:R2:W3:Y:S02]  /*1c50*/  SHFL.BFLY P1, R13, R15, R14, R17 ;  /* 0x0c00000e0f0d7389 */ /* 0x0004e40000020011 */
[----:B0123--:R-:W-:Y:S05]  /*1c60*/  ENDCOLLECTIVE ;  /* 0x000000000000791b */ /* 0x00ffea0003800000 */
.L_x_34:
[----:B------:R-:W-:Y:S02]  /*1c70*/  IMAD.MOV.U32 R14, RZ, RZ, 0x8 ;  /* 0x00000008ff0e7424 */ /* 0x000fe400078e00ff */
[----:B------:R-:W-:-:S05]  /*1c80*/  IMAD.MOV.U32 R3, RZ, RZ, R13 ;  /* 0x000000ffff037224 */ /* 0x000fca00078e000d */
[----:B------:R-:W-:-:S05]  /*1c90*/  FMNMX R3, R3, R2, !PT ;  /* 0x0000000203037209 */ /* 0x000fca0007800000 */
[----:B------:R-:W-:-:S07]  /*1ca0*/  IMAD.MOV.U32 R15, RZ, RZ, R3 ;  /* 0x000000ffff0f7224 */ /* 0x000fce00078e0003 */
[----:B------:R-:W-:Y:S05]  /*1cb0*/  WARPSYNC.COLLECTIVE R12, `(.L_x_35) ;  /* 0x000000000c087348 */ /* 0x000fea0003c00000 */
[----:B------:R0:W1:Y:S02]  /*1cc0*/  SHFL.BFLY P1, R13, R15, R14, R17 ;  /* 0x0c00000e0f0d7389 */ /* 0x0000640000020011 */
[----:B01----:R-:W-:Y:S05]  /*1cd0*/  ENDCOLLECTIVE ;  /* 0x000000000000791b */ /* 0x003fea0003800000 */
.L_x_35:
[----:B------:R-:W-:Y:S02]  /*1ce0*/  IMAD.MOV.U32 R14, RZ, RZ, 0x4 ;  /* 0x00000004ff0e7424 */ /* 0x000fe400078e00ff */
[----:B------:R-:W-:-:S05]  /*1cf0*/  IMAD.MOV.U32 R8, RZ, RZ, R13 ;  /* 0x000000ffff087224 */ /* 0x000fca00078e000d */
[----:B------:R-:W-:-:S04]  /*1d00*/  FMNMX R8, R3, R8, !PT ;  /* 0x0000000803087209 */ /* 0x000fc80007800000 */
[----:B------:R-:W-:-:S07]  /*1d10*/  MOV R15, R8 ;  /* 0x00000008000f7202 */ /* 0x000fce0000000f00 */
[----:B------:R-:W-:Y:S05]  /*1d20*/  WARPSYNC.COLLECTIVE R12, `(.L_x_36) ;  /* 0x000000000c087348 */ /* 0x000fea0003c00000 */
[----:B------:R0:W1:Y:S02]  /*1d30*/  SHFL.BFLY P1, R13, R15, R14, R17 ;  /* 0x0c00000e0f0d7389 */ /* 0x0000640000020011 */
[----:B01----:R-:W-:Y:S05]  /*1d40*/  ENDCOLLECTIVE ;  /* 0x000000000000791b */ /* 0x003fea0003800000 */
.L_x_36:
[----:B------:R-:W-:Y:S02]  /*1d50*/  IMAD.MOV.U32 R14, RZ, RZ, 0x2 ;  /* 0x00000002ff0e7424 */ /* 0x000fe400078e00ff */
[----:B------:R-:W-:-:S05]  /*1d60*/  IMAD.MOV.U32 R11, RZ, RZ, R13 ;  /* 0x000000ffff0b7224 */ /* 0x000fca00078e000d */
[----:B------:R-:W-:-:S05]  /*1d70*/  FMNMX R11, R8, R11, !PT ;  /* 0x0000000b080b7209 */ /* 0x000fca0007800000 */
[----:B------:R-:W-:-:S07]  /*1d80*/  IMAD.MOV.U32 R15, RZ, RZ, R11 ;  /* 0x000000ffff0f7224 */ /* 0x000fce00078e000b */
[----:B------:R-:W-:Y:S05]  /*1d90*/  WARPSYNC.COLLECTIVE R12, `(.L_x_37) ;  /* 0x000000000c087348 */ /* 0x000fea0003c00000 */
[----:B------:R0:W1:Y:S02]  /*1da0*/  SHFL.BFLY P1, R13, R15, R14, R17 ;  /* 0x0c00000e0f0d7389 */ /* 0x0000640000020011 */
[----:B01----:R-:W-:Y:S05]  /*1db0*/  ENDCOLLECTIVE ;  /* 0x000000000000791b */ /* 0x003fea0003800000 */
.L_x_37:
[----:B------:R-:W-:Y:S02]  /*1dc0*/  IMAD.MOV.U32 R14, RZ, RZ, 0x1 ;  /* 0x00000001ff0e7424 */ /* 0x000fe400078e00ff */
[----:B------:R-:W-:-:S05]  /*1dd0*/  IMAD.MOV.U32 R10, RZ, RZ, R13 ;  /* 0x000000ffff0a7224 */ /* 0x000fca00078e000d */
[----:B------:R-:W-:-:S04]  /*1de0*/  FMNMX R10, R11, R10, !PT ;  /* 0x0000000a0b0a7209 */ /* 0x000fc80007800000 */
[----:B------:R-:W-:-:S07]  /*1df0*/  MOV R15, R10 ;  /* 0x0000000a000f7202 */ /* 0x000fce0000000f00 */
[----:B------:R-:W-:Y:S05]  /*1e00*/  WARPSYNC.COLLECTIVE R12, `(.L_x_38) ;  /* 0x000000000c087348 */ /* 0x000fea0003c00000 */
[----:B------:R0:W1:Y:S02]  /*1e10*/  SHFL.BFLY P1, R13, R15, R14, R17 ;  /* 0x0c00000e0f0d7389 */ /* 0x0000640000020011 */
[----:B01----:R-:W-:Y:S05]  /*1e20*/  ENDCOLLECTIVE ;  /* 0x000000000000791b */ /* 0x003fea0003800000 */
.L_x_38:
[----:B------:R-:W-:Y:S05]  /*1e30*/  BRA `(.L_x_39) ;  /* 0xffffffec00087947 */ /* 0x000fea000383ffff */
.L_x_19:
[----:B-1----:R-:W-:Y:S02]  /*1e40*/  IMAD.MOV.U32 R15, RZ, RZ, R0 ;  /* 0x000000ffff0f7224 */ /* 0x002fe400078e0000 */
[----:B------:R-:W-:Y:S02]  /*1e50*/  IMAD.MOV.U32 R14, RZ, RZ, 0x10 ;  /* 0x00000010ff0e7424 */ /* 0x000fe400078e00ff */
[----:B------:R-:W-:Y:S02]  /*1e60*/  IMAD.MOV.U32 R17, RZ, RZ, 0x1f ;  /* 0x0000001fff117424 */ /* 0x000fe400078e00ff */
[----:B------:R-:W-:-:S07]  /*1e70*/  IMAD.MOV.U32 R12, RZ, RZ, -0x1 ;  /* 0xffffffffff0c7424 */ /* 0x000fce00078e00ff */
[----:B0-----:R-:W-:Y:S05]  /*1e80*/  WARPSYNC.COLLECTIVE R12, `(.L_x_40) ;  /* 0x000000000c087348 */ /* 0x001fea0003c00000 */
[----:B------:R1:W2:Y:S02]  /*1e90*/  SHFL.BFLY P1, R13, R15, R14, R17 ;  /* 0x0c00000e0f0d7389 */ /* 0x0002a40000020011 */
[----:B012---:R-:W-:Y:S05]  /*1ea0*/  ENDCOLLECTIVE ;  /* 0x000000000000791b */ /* 0x007fea0003800000 */
.L_x_40:
[----:B------:R-:W-:Y:S01]  /*1eb0*/  IMAD.MOV.U32 R14, RZ, RZ, 0x8 ;  /* 0x00000008ff0e7424 */ /* 0x000fe200078e00ff */
[----:B------:R-:W-:-:S05]  /*1ec0*/  MOV R3, R13 ;  /* 0x0000000d00037202 */ /* 0x000fca0000000f00 */
[----:B------:R-:W-:-:S04]  /*1ed0*/  FADD R3, R3, R0 ;  /* 0x0000000003037221 */ /* 0x000fc80000000000 */
[----:B------:R-:W-:-:S07]  /*1ee0*/  IMAD.MOV.U32 R15, RZ, RZ, R3 ;  /* 0x000000ffff0f7224 */ /* 0x000fce00078e0003 */
[----:B------:R-:W-:Y:S05]  /*1ef0*/  WARPSYNC.COLLECTIVE R12, `(.L_x_41) ;  /* 0x000000000c087348 */ /* 0x000fea0003c00000 */
[----:B------:R0:W1:Y:S02]  /*1f00*/  SHFL.BFLY P1, R13, R15, R14, R17 ;  /* 0x0c00000e0f0d7389 */ /* 0x0000640000020011 */
[----:B01----:R-:W-:Y:S05]  /*1f10*/  ENDCOLLECTIVE ;  /* 0x000000000000791b */ /* 0x003fea0003800000 */
.L_x_41:
[----:B------:R-:W-:Y:S02]  /*1f20*/  IMAD.MOV.U32 R14, RZ, RZ, 0x4 ;  /* 0x00000004ff0e7424 */ /* 0x000fe400078e00ff */
[----:B------:R-:W-:-:S04]  /*1f30*/  IMAD.MOV.U32 R6, RZ, RZ, R13 ;  /* 0x000000ffff067224 */ /* 0x000fc800078e000d */
[----:B------:R-:W-:-:S04]  /*1f40*/  FADD R6, R3, R6 ;  /* 0x0000000603067221 */ /* 0x000fc80000000000 */
[----:B------:R-:W-:-:S07]  /*1f50*/  IMAD.MOV.U32 R15, RZ, RZ, R6 ;  /* 0x000000ffff0f7224 */ /* 0x000fce00078e0006 */
[----:B------:R-:W-:Y:S05]  /*1f60*/  WARPSYNC.COLLECTIVE R12, `(.L_x_42) ;  /* 0x000000000c087348 */ /* 0x000fea0003c00000 */
[----:B------:R0:W1:Y:S02]  /*1f70*/  SHFL.BFLY P1, R13, R15, R14, R17 ;  /* 0x0c00000e0f0d7389 */ /* 0x0000640000020011 */
[----:B01----:R-:W-:Y:S05]  /*1f80*/  ENDCOLLECTIVE ;  /* 0x000000000000791b */ /* 0x003fea0003800000 */
.L_x_42:
[----:B------:R-:W-:Y:S01]  /*1f90*/  IMAD.MOV.U32 R14, RZ, RZ, 0x2 ;  /* 0x00000002ff0e7424 */ /* 0x000fe200078e00ff */
[----:B------:R-:W-:-:S05]  /*1fa0*/  MOV R11, R13 ;  /* 0x0000000d000b7202 */ /* 0x000fca0000000f00 */
[----:B------:R-:W-:-:S04]  /*1fb0*/  FADD R11, R6, R11 ;  /* 0x0000000b060b7221 */ /* 0x000fc80000000000 */
[----:B------:R-:W-:-:S07]  /*1fc0*/  IMAD.MOV.U32 R15, RZ, RZ, R11 ;  /* 0x000000ffff0f7224 */ /* 0x000fce00078e000b */
[----:B------:R-:W-:Y:S05]  /*1fd0*/  WARPSYNC.COLLECTIVE R12, `(.L_x_43) ;  /* 0x000000000c087348 */ /* 0x000fea0003c00000 */
[----:B------:R0:W1:Y:S02]  /*1fe0*/  SHFL.BFLY P1, R13, R15, R14, R17 ;  /* 0x0c00000e0f0d7389 */ /* 0x0000640000020011 */
[----:B01----:R-:W-:Y:S05]  /*1ff0*/  ENDCOLLECTIVE ;  /* 0x000000000000791b */ /* 0x003fea0003800000 */
.L_x_43:
[----:B------:R-:W-:Y:S02]  /*2000*/  IMAD.MOV.U32 R14, RZ, RZ, 0x1 ;  /* 0x00000001ff0e7424 */ /* 0x000fe400078e00ff */
[----:B------:R-:W-:-:S04]  /*2010*/  IMAD.MOV.U32 R10, RZ, RZ, R13 ;  /* 0x000000ffff0a7224 */ /* 0x000fc800078e000d */
[----:B------:R-:W-:-:S04]  /*2020*/  FADD R10, R11, R10 ;  /* 0x0000000a0b0a7221 */ /* 0x000fc80000000000 */
[----:B------:R-:W-:-:S07]  /*2030*/  IMAD.MOV.U32 R15, RZ, RZ, R10 ;  /* 0x000000ffff0f7224 */ /* 0x000fce00078e000a */
[----:B------:R-:W-:Y:S05]  /*2040*/  WARPSYNC.COLLECTIVE R12, `(.L_x_44) ;  /* 0x000000000c087348 */ /* 0x000fea0003c00000 */
[----:B------:R0:W1:Y:S02]  /*2050*/  SHFL.BFLY P1, R13, R15, R14, R17 ;  /* 0x0c00000e0f0d7389 */ /* 0x0000640000020011 */
[----:B01----:R-:W-:Y:S05]  /*2060*/  ENDCOLLECTIVE ;  /* 0x000000000000791b */ /* 0x003fea0003800000 */
.L_x_44:
[----:B------:R-:W-:Y:S05]  /*2070*/  BRA `(.L_x_45) ;  /* 0xfffffff000b07947 */ /* 0x000fea000383ffff */
        .weak           $__internal_0_$__cuda_sm3x_div_rn_noftz_f32_slowpath
        .type           $__internal_0_$__cuda_sm3x_div_rn_noftz_f32_slowpath,@function
        .size           $__internal_0_$__cuda_sm3x_div_rn_noftz_f32_slowpath,(.L_x_58 - $__internal_0_$__cuda_sm3x_div_rn_noftz_f32_slowpath)
$__internal_0_$__cuda_sm3x_div_rn_noftz_f32_slowpath:
[--C-:B------:R-:W-:Y:S01]  /*2080*/  SHF.R.U32.HI R13, RZ, 0x17, R3.reuse ;  /* 0x00000017ff0d7819 */ /* 0x100fe20000011603 */
[----:B------:R-:W-:Y:S01]  /*2090*/  BSSY.RECONVERGENT B2, `(.L_x_46) ;  /* 0x0000063000027945 */ /* 0x000fe20003800200 */
[----:B------:R-:W-:Y:S01]  /*20a0*/  SHF.R.U32.HI R14, RZ, 0x17, R0 ;  /* 0x00000017ff0e7819 */ /* 0x000fe20000011600 */
[----:B------:R-:W-:Y:S01]  /*20b0*/  IMAD.MOV.U32 R15, RZ, RZ, R3 ;  /* 0x000000ffff0f7224 */ /* 0x000fe200078e0003 */
[----:B------:R-:W-:Y:S02]  /*20c0*/  LOP3.LUT R13, R13, 0xff, RZ, 0xc0, !PT ;  /* 0x000000ff0d0d7812 */ /* 0x000fe400078ec0ff */
[----:B------:R-:W-:Y:S02]  /*20d0*/  LOP3.LUT R18, R14, 0xff, RZ, 0xc0, !PT ;  /* 0x000000ff0e127812 */ /* 0x000fe400078ec0ff */
[----:B------:R-:W-:-:S03]  /*20e0*/  IADD3 R17, PT, PT, R13, -0x1, RZ ;  /* 0xffffffff0d117810 */ /* 0x000fc60007ffe0ff */
[----:B------:R-:W-:Y:S01]  /*20f0*/  VIADD R16, R18, 0xffffffff ;  /* 0xffffffff12107836 */ /* 0x000fe20000000000 */
[----:B------:R-:W-:-:S04]  /*2100*/  ISETP.GT.U32.AND P0, PT, R17, 0xfd, PT ;  /* 0x000000fd1100780c */ /* 0x000fc80003f04070 */
[----:B------:R-:W-:-:S13]  /*2110*/  ISETP.GT.U32.OR P0, PT, R16, 0xfd, P0 ;  /* 0x000000fd1000780c */ /* 0x000fda0000704470 */
[----:B------:R-:W-:Y:S01]  /*2120*/  @!P0 IMAD.MOV.U32 R14, RZ, RZ, RZ ;  /* 0x000000ffff0e8224 */ /* 0x000fe200078e00ff */
[----:B------:R-:W-:Y:S06]  /*2130*/  @!P0 BRA `(.L_x_47) ;  /* 0x00000000005c8947 */ /* 0x000fec0003800000 */
[----:B------:R-:W-:Y:S02]  /*2140*/  FSETP.GTU.FTZ.AND P0, PT, |R0|, +INF , PT ;  /* 0x7f8000000000780b */ /* 0x000fe40003f1c200 */
[----:B------:R-:W-:-:S04]  /*2150*/  FSETP.GTU.FTZ.AND P1, PT, |R3|, +INF , PT ;  /* 0x7f8000000300780b */ /* 0x000fc80003f3c200 */
[----:B------:R-:W-:-:S13]  /*2160*/  PLOP3.LUT P0, PT, P0, P1, PT, 0xf8, 0x8f ;  /* 0x00000000008f781c */ /* 0x000fda0000703f70 */
[----:B------:R-:W-:Y:S05]  /*2170*/  @P0 BRA `(.L_x_48) ;  /* 0x00000004004c0947 */ /* 0x000fea0003800000 */
[----:B------:R-:W-:-:S13]  /*2180*/  LOP3.LUT P0, RZ, R15, 0x7fffffff, R0, 0xc8, !PT ;  /* 0x7fffffff0fff7812 */ /* 0x000fda000780c800 */
[----:B------:R-:W-:Y:S05]  /*2190*/  @!P0 BRA `(.L_x_49) ;  /* 0x00000004003c8947 */ /* 0x000fea0003800000 */
[C---:B------:R-:W-:Y:S02]  /*21a0*/  FSETP.NEU.FTZ.AND P4, PT, |R0|.reuse, +INF , PT ;  /* 0x7f8000000000780b */ /* 0x040fe40003f9d200 */
[----:B------:R-:W-:Y:S02]  /*21b0*/  FSETP.NEU.FTZ.AND P1, PT, |R3|, +INF , PT ;  /* 0x7f8000000300780b */ /* 0x000fe40003f3d200 */
[----:B------:R-:W-:-:S11]  /*21c0*/  FSETP.NEU.FTZ.AND P0, PT, |R0|, +INF , PT ;  /* 0x7f8000000000780b */ /* 0x000fd60003f1d200 */
[----:B------:R-:W-:Y:S05]  /*21d0*/  @!P1 BRA !P4, `(.L_x_49) ;  /* 0x00000004002c9947 */ /* 0x000fea0006000000 */
[----:B------:R-:W-:-:S04]  /*21e0*/  LOP3.LUT P4, RZ, R0, 0x7fffffff, RZ, 0xc0, !PT ;  /* 0x7fffffff00ff7812 */ /* 0x000fc8000788c0ff */
[----:B------:R-:W-:-:S13]  /*21f0*/  PLOP3.LUT P1, PT, P1, P4, PT, 0x2f, 0xf2 ;  /* 0x0000000000f2781c */ /* 0x000fda0000f28577 */
[----:B------:R-:W-:Y:S05]  /*2200*/  @P1 BRA `(.L_x_50) ;  /* 0x0000000400181947 */ /* 0x000fea0003800000 */
[----:B------:R-:W-:-:S04]  /*2210*/  LOP3.LUT P1, RZ, R15, 0x7fffffff, RZ, 0xc0, !PT ;  /* 0x7fffffff0fff7812 */ /* 0x000fc8000782c0ff */
[----:B------:R-:W-:-:S13]  /*2220*/  PLOP3.LUT P0, PT, P0, P1, PT, 0x2f, 0xf2 ;  /* 0x0000000000f2781c */ /* 0x000fda0000702577 */
[----:B------:R-:W-:Y:S05]  /*2230*/  @P0 BRA `(.L_x_51) ;  /* 0x0000000400000947 */ /* 0x000fea0003800000 */
[----:B------:R-:W-:Y:S02]  /*2240*/  ISETP.GE.AND P0, PT, R16, RZ, PT ;  /* 0x000000ff1000720c */ /* 0x000fe40003f06270 */
[----:B------:R-:W-:-:S11]  /*2250*/  ISETP.GE.AND P1, PT, R17, RZ, PT ;  /* 0x000000ff1100720c */ /* 0x000fd60003f26270 */
[----:B------:R-:W-:Y:S02]  /*2260*/  @P0 IMAD.MOV.U32 R14, RZ, RZ, RZ ;  /* 0x000000ffff0e0224 */ /* 0x000fe400078e00ff */
[----:B------:R-:W-:Y:S01]  /*2270*/  @!P0 FFMA R0, R0, 1.84467440737095516160e+19, RZ ;  /* 0x5f80000000008823 */ /* 0x000fe200000000ff */
[----:B------:R-:W-:Y:S02]  /*2280*/  @!P0 IMAD.MOV.U32 R14, RZ, RZ, -0x40 ;  /* 0xffffffc0ff0e8424 */ /* 0x000fe400078e00ff */
[----:B------:R-:W-:-:S03]  /*2290*/  @!P1 FFMA R15, R3, 1.84467440737095516160e+19, RZ ;  /* 0x5f800000030f9823 */ /* 0x000fc600000000ff */
[----:B------:R-:W-:-:S07]  /*22a0*/  @!P1 IADD3 R14, PT, PT, R14, 0x40, RZ ;  /* 0x000000400e0e9810 */ /* 0x000fce0007ffe0ff */
.L_x_47:
[----:B------:R-:W-:Y:S01]  /*22b0*/  LEA R16, R13, 0xc0800000, 0x17 ;  /* 0xc08000000d107811 */ /* 0x000fe200078eb8ff */
[----:B------:R-:W-:Y:S01]  /*22c0*/  VIADD R18, R18, 0xffffff81 ;  /* 0xffffff8112127836 */ /* 0x000fe20000000000 */
[----:B------:R-:W-:Y:S03]  /*22d0*/  BSSY.RECONVERGENT B3, `(.L_x_52) ;  /* 0x0000035000037945 */ /* 0x000fe60003800200 */
[----:B------:R-:W-:Y:S02]  /*22e0*/  IMAD.IADD R19, R15, 0x1, -R16 ;  /* 0x000000010f137824 */ /* 0x000fe400078e0a10 */
[C---:B------:R-:W-:Y:S02]  /*22f0*/  IMAD R0, R18.reuse, -0x800000, R0 ;  /* 0xff80000012007824 */ /* 0x040fe400078e0200 */
[----:B------:R0:W1:Y:S01]  /*2300*/  MUFU.RCP R15, R19 ;  /* 0x00000013000f7308 */ /* 0x0000620000001000 */
[----:B------:R-:W-:Y:S01]  /*2310*/  FADD.FTZ R17, -R19, -RZ ;  /* 0x800000ff13117221 */ /* 0x000fe20000010100 */
[----:B0-----:R-:W-:-:S05]  /*2320*/  IADD3 R19, PT, PT, R18, 0x7f, -R13 ;  /* 0x0000007f12137810 */ /* 0x001fca0007ffe80d */
[----:B------:R-:W-:Y:S02]  /*2330*/  IMAD.IADD R19, R19, 0x1, R14 ;  /* 0x0000000113137824 */ /* 0x000fe400078e020e */
[----:B-1----:R-:W-:-:S04]  /*2340*/  FFMA R16, R15, R17, 1 ;  /* 0x3f8000000f107423 */ /* 0x002fc80000000011 */
[----:B------:R-:W-:-:S04]  /*2350*/  FFMA R15, R15, R16, R15 ;  /* 0x000000100f0f7223 */ /* 0x000fc8000000000f */
[----:B------:R-:W-:-:S04]  /*2360*/  FFMA R16, R0, R15, RZ ;  /* 0x0000000f00107223 */ /* 0x000fc800000000ff */
[----:B------:R-:W-:-:S04]  /*2370*/  FFMA R20, R17, R16, R0 ;  /* 0x0000001011147223 */ /* 0x000fc80000000000 */
[----:B------:R-:W-:-:S04]  /*2380*/  FFMA R16, R15, R20, R16 ;  /* 0x000000140f107223 */ /* 0x000fc80000000010 */
[----:B------:R-:W-:-:S04]  /*2390*/  FFMA R17, R17, R16, R0 ;  /* 0x0000001011117223 */ /* 0x000fc80000000000 */
[----:B------:R-:W-:-:S05]  /*23a0*/  FFMA R0, R15, R17, R16 ;  /* 0x000000110f007223 */ /* 0x000fca0000000010 */
[----:B------:R-:W-:-:S04]  /*23b0*/  SHF.R.U32.HI R13, RZ, 0x17, R0 ;  /* 0x00000017ff0d7819 */ /* 0x000fc80000011600 */
[----:B------:R-:W-:-:S05]  /*23c0*/  LOP3.LUT R13, R13, 0xff, RZ, 0xc0, !PT ;  /* 0x000000ff0d0d7812 */ /* 0x000fca00078ec0ff */
[----:B------:R-:W-:-:S04]  /*23d0*/  IMAD.IADD R18, R13, 0x1, R19 ;  /* 0x000000010d127824 */ /* 0x000fc800078e0213 */
[----:B------:R-:W-:-:S05]  /*23e0*/  VIADD R13, R18, 0xffffffff ;  /* 0xffffffff120d7836 */ /* 0x000fca0000000000 */
[----:B------:R-:W-:-:S13]  /*23f0*/  ISETP.GE.U32.AND P0, PT, R13, 0xfe, PT ;  /* 0x000000fe0d00780c */ /* 0x000fda0003f06070 */
[----:B------:R-:W-:Y:S05]  /*2400*/  @!P0 BRA `(.L_x_53) ;  /* 0x0000000000808947 */ /* 0x000fea0003800000 */
[----:B------:R-:W-:-:S13]  /*2410*/  ISETP.GT.AND P0, PT, R18, 0xfe, PT ;  /* 0x000000fe1200780c */ /* 0x000fda0003f04270 */
[----:B------:R-:W-:Y:S05]  /*2420*/  @P0 BRA `(.L_x_54) ;  /* 0x00000000006c0947 */ /* 0x000fea0003800000 */
[----:B------:R-:W-:-:S13]  /*2430*/  ISETP.GE.AND P0, PT, R18, 0x1, PT ;  /* 0x000000011200780c */ /* 0x000fda0003f06270 */
[----:B------:R-:W-:Y:S05]  /*2440*/  @P0 BRA `(.L_x_55) ;  /* 0x0000000000740947 */ /* 0x000fea0003800000 */
[----:B------:R-:W-:Y:S02]  /*2450*/  ISETP.GE.AND P0, PT, R18, -0x18, PT ;  /* 0xffffffe81200780c */ /* 0x000fe40003f06270 */
[----:B------:R-:W-:-:S11]  /*2460*/  LOP3.LUT R0, R0, 0x80000000, RZ, 0xc0, !PT ;  /* 0x8000000000007812 */ /* 0x000fd600078ec0ff */
[----:B------:R-:W-:Y:S05]  /*2470*/  @!P0 BRA `(.L_x_55) ;  /* 0x0000000000688947 */ /* 0x000fea0003800000 */
[-CC-:B------:R-:W-:Y:S01]  /*2480*/  FFMA.RZ R13, R15, R17.reuse, R16.reuse ;  /* 0x000000110f0d7223 */ /* 0x180fe2000000c010 */
[C---:B------:R-:W-:Y:S02]  /*2490*/  ISETP.NE.AND P4, PT, R18.reuse, RZ, PT ;  /* 0x000000ff1200720c */ /* 0x040fe40003f85270 */
[C---:B------:R-:W-:Y:S02]  /*24a0*/  ISETP.NE.AND P1, PT, R18.reuse, RZ, PT ;  /* 0x000000ff1200720c */ /* 0x040fe40003f25270 */
[----:B------:R-:W-:Y:S01]  /*24b0*/  LOP3.LUT R14, R13, 0x7fffff, RZ, 0xc0, !PT ;  /* 0x007fffff0d0e7812 */ /* 0x000fe200078ec0ff */
[CCC-:B------:R-:W-:Y:S01]  /*24c0*/  FFMA.RP R13, R15.reuse, R17.reuse, R16.reuse ;  /* 0x000000110f0d7223 */ /* 0x1c0fe20000008010 */
[----:B------:R-:W-:Y:S01]  /*24d0*/  FFMA.RM R16, R15, R17, R16 ;  /* 0x000000110f107223 */ /* 0x000fe20000004010 */
[----:B------:R-:W-:Y:S01]  /*24e0*/  IADD3 R15, PT, PT, R18, 0x20, RZ ;  /* 0x00000020120f7810 */ /* 0x000fe20007ffe0ff */
[----:B------:R-:W-:Y:S01]  /*24f0*/  IMAD.MOV R17, RZ, RZ, -R18 ;  /* 0x000000ffff117224 */ /* 0x000fe200078e0a12 */
[----:B------:R-:W-:-:S02]  /*2500*/  LOP3.LUT R14, R14, 0x800000, RZ, 0xfc, !PT ;  /* 0x008000000e0e7812 */ /* 0x000fc400078efcff */
[----:B------:R-:W-:Y:S02]  /*2510*/  FSETP.NEU.FTZ.AND P0, PT, R13, R16, PT ;  /* 0x000000100d00720b */ /* 0x000fe40003f1d000 */
[----:B------:R-:W-:Y:S02]  /*2520*/  SHF.L.U32 R15, R14, R15, RZ ;  /* 0x0000000f0e0f7219 */ /* 0x000fe400000006ff */
[----:B------:R-:W-:Y:S02]  /*2530*/  SEL R13, R17, RZ, P4 ;  /* 0x000000ff110d7207 */ /* 0x000fe40002000000 */
[----:B------:R-:W-:Y:S02]  /*2540*/  ISETP.NE.AND P1, PT, R15, RZ, P1 ;  /* 0x000000ff0f00720c */ /* 0x000fe40000f25270 */
[----:B------:R-:W-:Y:S02]  /*2550*/  SHF.R.U32.HI R13, RZ, R13, R14 ;  /* 0x0000000dff0d7219 */ /* 0x000fe4000001160e */
[----:B------:R-:W-:-:S02]  /*2560*/  PLOP3.LUT P0, PT, P0, P1, PT, 0xf8, 0x8f ;  /* 0x00000000008f781c */ /* 0x000fc40000703f70 */
[----:B------:R-:W-:Y:S02]  /*2570*/  SHF.R.U32.HI R15, RZ, 0x1, R13 ;  /* 0x00000001ff0f7819 */ /* 0x000fe4000001160d */
[----:B------:R-:W-:-:S04]  /*2580*/  SEL R14, RZ, 0x1, !P0 ;  /* 0x00000001ff0e7807 */ /* 0x000fc80004000000 */
[----:B------:R-:W-:-:S04]  /*2590*/  LOP3.LUT R14, R14, 0x1, R15, 0xf8, !PT ;  /* 0x000000010e0e7812 */ /* 0x000fc800078ef80f */
[----:B------:R-:W-:-:S05]  /*25a0*/  LOP3.LUT R14, R14, R13, RZ, 0xc0, !PT ;  /* 0x0000000d0e0e7212 */ /* 0x000fca00078ec0ff */
[----:B------:R-:W-:-:S05]  /*25b0*/  IMAD.IADD R15, R15, 0x1, R14 ;  /* 0x000000010f0f7824 */ /* 0x000fca00078e020e */
[----:B------:R-:W-:Y:S01]  /*25c0*/  LOP3.LUT R0, R15, R0, RZ, 0xfc, !PT ;  /* 0x000000000f007212 */ /* 0x000fe200078efcff */
[----:B------:R-:W-:Y:S06]  /*25d0*/  BRA `(.L_x_55) ;  /* 0x0000000000107947 */ /* 0x000fec0003800000 */
.L_x_54:
[----:B------:R-:W-:-:S04]  /*25e0*/  LOP3.LUT R0, R0, 0x80000000, RZ, 0xc0, !PT ;  /* 0x8000000000007812 */ /* 0x000fc800078ec0ff */
[----:B------:R-:W-:Y:S01]  /*25f0*/  LOP3.LUT R0, R0, 0x7f800000, RZ, 0xfc, !PT ;  /* 0x7f80000000007812 */ /* 0x000fe200078efcff */
[----:B------:R-:W-:Y:S06]  /*2600*/  BRA `(.L_x_55) ;  /* 0x0000000000047947 */ /* 0x000fec0003800000 */
.L_x_53:
[----:B------:R-:W-:-:S07]  /*2610*/  IMAD R0, R19, 0x800000, R0 ;  /* 0x0080000013007824 */ /* 0x000fce00078e0200 */
.L_x_55:
[----:B------:R-:W-:Y:S05]  /*2620*/  BSYNC.RECONVERGENT B3 ;  /* 0x0000000000037941 */ /* 0x000fea0003800200 */
.L_x_52:
[----:B------:R-:W-:Y:S05]  /*2630*/  BRA `(.L_x_56) ;  /* 0x0000000000207947 */ /* 0x000fea0003800000 */
.L_x_51:
[----:B------:R-:W-:-:S04]  /*2640*/  LOP3.LUT R0, R15, 0x80000000, R0, 0x48, !PT ;  /* 0x800000000f007812 */ /* 0x000fc800078e4800 */
[----:B------:R-:W-:Y:S01]  /*2650*/  LOP3.LUT R0, R0, 0x7f800000, RZ, 0xfc, !PT ;  /* 0x7f80000000007812 */ /* 0x000fe200078efcff */
[----:B------:R-:W-:Y:S06]  /*2660*/  BRA `(.L_x_56) ;  /* 0x0000000000147947 */ /* 0x000fec0003800000 */
.L_x_50:
[----:B------:R-:W-:Y:S01]  /*2670*/  LOP3.LUT R0, R15, 0x80000000, R0, 0x48, !PT ;  /* 0x800000000f007812 */ /* 0x000fe200078e4800 */
[----:B------:R-:W-:Y:S06]  /*2680*/  BRA `(.L_x_56) ;  /* 0x00000000000c7947 */ /* 0x000fec0003800000 */
.L_x_49:
[----:B------:R-:W0:Y:S01]  /*2690*/  MUFU.RSQ R0, -QNAN ;  /* 0xffc0000000007908 */ /* 0x000e220000001400 */
[----:B------:R-:W-:Y:S05]  /*26a0*/  BRA `(.L_x_56) ;  /* 0x0000000000047947 */ /* 0x000fea0003800000 */
.L_x_48:
[----:B------:R-:W-:-:S07]  /*26b0*/  FADD.FTZ R0, R0, R3 ;  /* 0x0000000300007221 */ /* 0x000fce0000010000 */
.L_x_56:
[----:B------:R-:W-:Y:S05]  /*26c0*/  BSYNC.RECONVERGENT B2 ;  /* 0x0000000000027941 */ /* 0x000fea0003800200 */
.L_x_46:
[----:B------:R-:W-:-:S04]  /*26d0*/  IMAD.MOV.U32 R13, RZ, RZ, 0x0 ;  /* 0x00000000ff0d7424 */ /* 0x000fc800078e00ff */
[----:B0-----:R-:W-:Y:S05]  /*26e0*/  RET.REL.NODEC R12 `(_Z27softmax_block_hybrid_kernelPKfPfii) ;  /* 0xffffffd80c447950 */ /* 0x001fea0003c3ffff */
.L_x_57:
[----:B------:R-:W-:-:S00]  /*26f0*/  BRA `(.L_x_57) ;  /* 0xfffffffc00fc7947 */ /* 0x000fc0000383ffff */
[----:B------:R-:W-:-:S00]  /*2700*/  NOP ;  /* 0x0000000000007918 */ /* 0x000fc00000000000 */
[----:B------:R-:W-:-:S00]  /*2710*/  NOP ;  /* 0x0000000000007918 */ /* 0x000fc00000000000 */
[----:B------:R-:W-:-:S00]  /*2720*/  NOP ;  /* 0x0000000000007918 */ /* 0x000fc00000000000 */
[----:B------:R-:W-:-:S00]  /*2730*/  NOP ;  /* 0x0000000000007918 */ /* 0x000fc00000000000 */
[----:B------:R-:W-:-:S00]  /*2740*/  NOP ;  /* 0x0000000000007918 */ /* 0x000fc00000000000 */
[----:B------:R-:W-:-:S00]  /*2750*/  NOP ;  /* 0x0000000000007918 */ /* 0x000fc00000000000 */
[----:B------:R-:W-:-:S00]  /*2760*/  NOP ;  /* 0x0000000000007918 */ /* 0x000fc00000000000 */
[----:B------:R-:W-:-:S00]  /*2770*/  NOP ;  /* 0x0000000000007918 */ /* 0x000fc00000000000 */
.L_x_58:


//--------------------- .nv.shared._Z27softmax_block_hybrid_kernelPKfPfii --------------------------
	.section	.nv.shared._Z27softmax_block_hybrid_kernelPKfPfii,"aw",@nobits
	.sectionflags	@""
	.align	4
.nv.shared._Z27softmax_block_hybrid_kernelPKfPfii:
	.zero		3112


//--------------------- .nv.shared.reserved.0     --------------------------
	.section	.nv.shared.reserved.0,"aw",@nobits
	.weak		__nv_reservedSMEM_offset_0_alias
	.size		__nv_reservedSMEM_offset_0_alias, 0, 64
	.other		__nv_reservedSMEM_offset_0_alias,@"STO_CUDA_RESERVED_SHARED STV_DEFAULT"
__nv_reservedSMEM_offset_0_alias:
	.zero		0
	.zero		64


//--------------------- .nv.constant0._Z27softmax_block_hybrid_kernelPKfPfii --------------------------
	.section	.nv.constant0._Z27softmax_block_hybrid_kernelPKfPfii,"a",@progbits
	.sectionflags	@""
	.align	4
.nv.constant0._Z27softmax_block_hybrid_kernelPKfPfii:
	.zero		920


//--------------------- SYMBOLS --------------------------

	.type		.nv.reservedSmem.offset0,@object
	.size		.nv.reservedSmem.offset0,0x4
	.type		.nv.reservedSmem.cap,@object
	.size		.nv.reservedSmem.cap,0x4
